	.target	sm_90a

	.elftype	@"ET_EXEC"


//--------------------- .note.nv.tkinfo           --------------------------
	.section	.note.nv.tkinfo,"",@"SHT_NOTE"
	.sectionflags	@"SHF_NOTE_NV_TKINFO"
	.tkinfo
        /*0018*/ 	.word	0x00000002
        /*0030*/ 	.string	""
        /*0030*/ 	.string	"ptxas"
        /*0030*/ 	.string	"Cuda compilation tools, release 13.0, V13.0.88"
        /*0030*/ 	.string	"Build cuda_13.0.r13.0/compiler.36424714_0"
        /*0030*/ 	.string	"-arch sm_90a -m 64 "



//--------------------- .note.nv.cuinfo           --------------------------
	.section	.note.nv.cuinfo,"",@"SHT_NOTE"
	.sectionflags	@"SHF_NOTE_NV_CUINFO"
        /*0018*/ 	.short	0x0002
        /*001a*/ 	.short	0x005a
        /*001c*/ 	.short	0x0082
	.zero		2


//--------------------- .nv.info                  --------------------------
	.section	.nv.info,"",@"SHT_CUDA_INFO"
	.align	4


	//----- nvinfo : EIATTR_REGCOUNT
	.align		4
        /*0000*/ 	.byte	0x04, 0x2f
        /*0002*/ 	.short	(.L_15 - .L_14)
	.align		4
.L_14:
        /*0004*/ 	.word	index@(_ZN7cutlass13device_kernelINS_4gemm6kernel13GemmUniversalIN4cute5tupleIJiiiiEEENS1_10collective13CollectiveMmaINS1_34MainloopSm90TmaGmmaWarpSpecializedILi4ENS5_IJNS4_1CILi1EEESB_SB_EEENS1_32KernelTmaWarpSpecializedPingpongEEENS5_IJNSA_ILi64EEESF_NSA_ILi32EEEEEENS_6half_tENS5_IJlSB_lEEESI_SJ_NS4_8TiledMMAINS4_8MMA_AtomIJNS4_4SM904GMMA25MMA_64x64x16_F32F16F16_SSILNSN_5MajorE0ELSP_0ELNSN_7ScaleInE1ELSQ_1EEEEEENS4_6LayoutISC_NS5_IJNSA_ILi0EEESU_SU_EEEEENS5_IJNS4_10UnderscoreESX_SX_EEEEENS4_13SM90_TMA_LOADENS4_14ComposedLayoutINS4_7SwizzleILi2ELi4ELi3EEENS4_18smem_ptr_flag_bitsILi16EEENST_INS5_IJNSA_ILi8EEESG_EEENS5_IJSG_SB_EEEEEEEvNS4_8identityES10_S1A_vS1B_EENS_8epilogue10collective6detail29Sm90TmaWarpSpecializedAdapterINS1E_15DefaultEpilogueISI_SJ_SJ_NS1D_6thread17LinearCombinationISI_Li1EffLNS1I_9ScaleType4KindE0ELNS_15FloatRoundStyleE2ESI_EENS1_15EpilogueDefaultEEEEEvvEEEEvNT_6ParamsE)
        /*0008*/ 	.word	0x000000a8


	//----- nvinfo : EIATTR_FRAME_SIZE
	.align		4
.L_15:
        /*000c*/ 	.byte	0x04, 0x11
        /*000e*/ 	.short	(.L_17 - .L_16)
	.align		4
.L_16:
        /*0010*/ 	.word	index@(_ZN7cutlass13device_kernelINS_4gemm6kernel13GemmUniversalIN4cute5tupleIJiiiiEEENS1_10collective13CollectiveMmaINS1_34MainloopSm90TmaGmmaWarpSpecializedILi4ENS5_IJNS4_1CILi1EEESB_SB_EEENS1_32KernelTmaWarpSpecializedPingpongEEENS5_IJNSA_ILi64EEESF_NSA_ILi32EEEEEENS_6half_tENS5_IJlSB_lEEESI_SJ_NS4_8TiledMMAINS4_8MMA_AtomIJNS4_4SM904GMMA25MMA_64x64x16_F32F16F16_SSILNSN_5MajorE0ELSP_0ELNSN_7ScaleInE1ELSQ_1EEEEEENS4_6LayoutISC_NS5_IJNSA_ILi0EEESU_SU_EEEEENS5_IJNS4_10UnderscoreESX_SX_EEEEENS4_13SM90_TMA_LOADENS4_14ComposedLayoutINS4_7SwizzleILi2ELi4ELi3EEENS4_18smem_ptr_flag_bitsILi16EEENST_INS5_IJNSA_ILi8EEESG_EEENS5_IJSG_SB_EEEEEEEvNS4_8identityES10_S1A_vS1B_EENS_8epilogue10collective6detail29Sm90TmaWarpSpecializedAdapterINS1E_15DefaultEpilogueISI_SJ_SJ_NS1D_6thread17LinearCombinationISI_Li1EffLNS1I_9ScaleType4KindE0ELNS_15FloatRoundStyleE2ESI_EENS1_15EpilogueDefaultEEEEEvvEEEEvNT_6ParamsE)
        /*0014*/ 	.word	0x00000000


	//----- nvinfo : EIATTR_MIN_STACK_SIZE
	.align		4
.L_17:
        /*0018*/ 	.byte	0x04, 0x12
        /*001a*/ 	.short	(.L_19 - .L_18)
	.align		4
.L_18:
        /*001c*/ 	.word	index@(_ZN7cutlass13device_kernelINS_4gemm6kernel13GemmUniversalIN4cute5tupleIJiiiiEEENS1_10collective13CollectiveMmaINS1_34MainloopSm90TmaGmmaWarpSpecializedILi4ENS5_IJNS4_1CILi1EEESB_SB_EEENS1_32KernelTmaWarpSpecializedPingpongEEENS5_IJNSA_ILi64EEESF_NSA_ILi32EEEEEENS_6half_tENS5_IJlSB_lEEESI_SJ_NS4_8TiledMMAINS4_8MMA_AtomIJNS4_4SM904GMMA25MMA_64x64x16_F32F16F16_SSILNSN_5MajorE0ELSP_0ELNSN_7ScaleInE1ELSQ_1EEEEEENS4_6LayoutISC_NS5_IJNSA_ILi0EEESU_SU_EEEEENS5_IJNS4_10UnderscoreESX_SX_EEEEENS4_13SM90_TMA_LOADENS4_14ComposedLayoutINS4_7SwizzleILi2ELi4ELi3EEENS4_18smem_ptr_flag_bitsILi16EEENST_INS5_IJNSA_ILi8EEESG_EEENS5_IJSG_SB_EEEEEEEvNS4_8identityES10_S1A_vS1B_EENS_8epilogue10collective6detail29Sm90TmaWarpSpecializedAdapterINS1E_15DefaultEpilogueISI_SJ_SJ_NS1D_6thread17LinearCombinationISI_Li1EffLNS1I_9ScaleType4KindE0ELNS_15FloatRoundStyleE2ESI_EENS1_15EpilogueDefaultEEEEEvvEEEEvNT_6ParamsE)
        /*0020*/ 	.word	0x00000000
.L_19:


//--------------------- .nv.compat                --------------------------
	.section	.nv.compat,"",@"SHT_CUDA_COMPAT_INFO"
	.align	4
        /*0000*/ 	.byte	0x02, 0x09, 0x01, 0x00, 0x02, 0x02, 0x04, 0x00, 0x02, 0x05, 0x05, 0x00, 0x03, 0x07, 0x01, 0x01
        /*0010*/ 	.byte	0x02, 0x03, 0x01, 0x00, 0x02, 0x06, 0x01, 0x00, 0x04, 0x0b, 0x08, 0x00, 0x00, 0x00, 0x00, 0x00
        /*0020*/ 	.byte	0x00, 0x00, 0x00, 0x00


//--------------------- .nv.info._ZN7cutlass13device_kernelINS_4gemm6kernel13GemmUniversalIN4cute5tupleIJiiiiEEENS1_10collective13CollectiveMmaINS1_34MainloopSm90TmaGmmaWarpSpecializedILi4ENS5_IJNS4_1CILi1EEESB_SB_EEENS1_32KernelTmaWarpSpecializedPingpongEEENS5_IJNSA_ILi64EEESF_NSA_ILi32EEEEEENS_6half_tENS5_IJlSB_lEEESI_SJ_NS4_8TiledMMAINS4_8MMA_AtomIJNS4_4SM904GMMA25MMA_64x64x16_F32F16F16_SSILNSN_5MajorE0ELSP_0ELNSN_7ScaleInE1ELSQ_1EEEEEENS4_6LayoutISC_NS5_IJNSA_ILi0EEESU_SU_EEEEENS5_IJNS4_10UnderscoreESX_SX_EEEEENS4_13SM90_TMA_LOADENS4_14ComposedLayoutINS4_7SwizzleILi2ELi4ELi3EEENS4_18smem_ptr_flag_bitsILi16EEENST_INS5_IJNSA_ILi8EEESG_EEENS5_IJSG_SB_EEEEEEEvNS4_8identityES10_S1A_vS1B_EENS_8epilogue10collective6detail29Sm90TmaWarpSpecializedAdapterINS1E_15DefaultEpilogueISI_SJ_SJ_NS1D_6thread17LinearCombinationISI_Li1EffLNS1I_9ScaleType4KindE0ELNS_15FloatRoundStyleE2ESI_EENS1_15EpilogueDefaultEEEEEvvEEEEvNT_6ParamsE --------------------------
	.section	.nv.info._ZN7cutlass13device_kernelINS_4gemm6kernel13GemmUniversalIN4cute5tupleIJiiiiEEENS1_10collective13CollectiveMmaINS1_34MainloopSm90TmaGmmaWarpSpecializedILi4ENS5_IJNS4_1CILi1EEESB_SB_EEENS1_32KernelTmaWarpSpecializedPingpongEEENS5_IJNSA_ILi64EEESF_NSA_ILi32EEEEEENS_6half_tENS5_IJlSB_lEEESI_SJ_NS4_8TiledMMAINS4_8MMA_AtomIJNS4_4SM904GMMA25MMA_64x64x16_F32F16F16_SSILNSN_5MajorE0ELSP_0ELNSN_7ScaleInE1ELSQ_1EEEEEENS4_6LayoutISC_NS5_IJNSA_ILi0EEESU_SU_EEEEENS5_IJNS4_10UnderscoreESX_SX_EEEEENS4_13SM90_TMA_LOADENS4_14ComposedLayoutINS4_7SwizzleILi2ELi4ELi3EEENS4_18smem_ptr_flag_bitsILi16EEENST_INS5_IJNSA_ILi8EEESG_EEENS5_IJSG_SB_EEEEEEEvNS4_8identityES10_S1A_vS1B_EENS_8epilogue10collective6detail29Sm90TmaWarpSpecializedAdapterINS1E_15DefaultEpilogueISI_SJ_SJ_NS1D_6thread17LinearCombinationISI_Li1EffLNS1I_9ScaleType4KindE0ELNS_15FloatRoundStyleE2ESI_EENS1_15EpilogueDefaultEEEEEvvEEEEvNT_6ParamsE,"",@"SHT_CUDA_INFO"
	.sectionflags	@""
	.align	4


	//----- nvinfo : EIATTR_CUDA_API_VERSION
	.align		4
        /*0000*/ 	.byte	0x04, 0x37
        /*0002*/ 	.short	(.L_21 - .L_20)
.L_20:
        /*0004*/ 	.word	0x00000082


	//----- nvinfo : EIATTR_KPARAM_INFO
	.align		4
.L_21:
        /*0008*/ 	.byte	0x04, 0x17
        /*000a*/ 	.short	(.L_23 - .L_22)
.L_22:
        /*000c*/ 	.word	0x00000000
        /*0010*/ 	.short	0x0000
        /*0012*/ 	.short	0x0070
        /*0014*/ 	.byte	0x00, 0xf0, 0x01, 0x10


	//----- nvinfo : EIATTR_SPARSE_MMA_MASK
	.align		4
.L_23:
        /*0018*/ 	.byte	0x03, 0x50
        /*001a*/ 	.short	0x0000


	//----- nvinfo : EIATTR_MAXREG_COUNT
	.align		4
        /*001c*/ 	.byte	0x03, 0x1b
        /*001e*/ 	.short	0x00a8


	//----- nvinfo : EIATTR_NUM_BARRIERS
	.align		4
        /*0020*/ 	.byte	0x02, 0x4c
        /*0022*/ 	.byte	0x01
	.zero		1


	//----- nvinfo : EIATTR_EXTERNS
	.align		4
        /*0024*/ 	.byte	0x04, 0x0f
        /*0026*/ 	.short	(.L_25 - .L_24)


	//   ....[0]....
	.align		4
.L_24:
        /*0028*/ 	.word	index@(__assertfail)


	//----- nvinfo : EIATTR_MERCURY_ISA_VERSION
	.align		4
.L_25:
        /*002c*/ 	.byte	0x03, 0x5f
        /*002e*/ 	.short	0x0101


	//----- nvinfo : EIATTR_INT_WARP_WIDE_INSTR_OFFSETS
	.align		4
        /*0030*/ 	.byte	0x04, 0x31
        /*0032*/ 	.short	(.L_27 - .L_26)


	//   ....[0]....
.L_26:
        /*0034*/ 	.word	0x00000470


	//   ....[1]....
        /*0038*/ 	.word	0x00000490


	//   ....[2]....
        /*003c*/ 	.word	0x00000510


	//   ....[3]....
        /*0040*/ 	.word	0x00000520


	//   ....[4]....
        /*0044*/ 	.word	0x00000530


	//   ....[5]....
        /*0048*/ 	.word	0x00000550


	//   ....[6]....
        /*004c*/ 	.word	0x000005b0


	//   ....[7]....
        /*0050*/ 	.word	0x000005d0


	//----- nvinfo : EIATTR_COOP_GROUP_MASK_REGIDS
	.align		4
.L_27:
        /*0054*/ 	.byte	0x04, 0x29
        /*0056*/ 	.short	(.L_29 - .L_28)


	//   ....[0]....
.L_28:
        /*0058*/ 	.word	0xffffffff


	//   ....[1]....
        /*005c*/ 	.word	0xffffffff


	//   ....[2]....
        /*0060*/ 	.word	0xffffffff


	//   ....[3]....
        /*0064*/ 	.word	0xffffffff


	//   ....[4]....
        /*0068*/ 	.word	0xffffffff


	//   ....[5]....
        /*006c*/ 	.word	0xffffffff


	//----- nvinfo : EIATTR_COOP_GROUP_INSTR_OFFSETS
	.align		4
.L_29:
        /*0070*/ 	.byte	0x04, 0x28
        /*0072*/ 	.short	(.L_31 - .L_30)


	//   ....[0]....
.L_30:
        /*0074*/ 	.word	0x00000050


	//   ....[1]....
        /*0078*/ 	.word	0x00000080


	//   ....[2]....
        /*007c*/ 	.word	0x00000180


	//   ....[3]....
        /*0080*/ 	.word	0x00000390


	//   ....[4]....
        /*0084*/ 	.word	0x000003d0


	//   ....[5]....
        /*0088*/ 	.word	0x00000410


	//----- nvinfo : EIATTR_REG_RECONFIG
	.align		4
.L_31:
        /*008c*/ 	.byte	0x01, 0x54
	.zero		2


	//----- nvinfo : EIATTR_SYSCALL_OFFSETS
	.align		4
        /*0090*/ 	.byte	0x04, 0x46
        /*0092*/ 	.short	(.L_33 - .L_32)


	//   ....[0]....
.L_32:
        /*0094*/ 	.word	0x00001720


	//----- nvinfo : EIATTR_MBARRIER_INSTR_OFFSETS
	.align		4
.L_33:
        /*0098*/ 	.byte	0x04, 0x39
        /*009a*/ 	.short	(.L_35 - .L_34)


	//   ....[0]....
.L_34:
        /*009c*/ 	.word	0x00000300
        /*00a0*/ 	.word	0x000000ff
        /*00a4*/ 	.word	0x00000000
        /*00a8*/ 	.short	0x0100
        /*00aa*/ 	.byte	0x09
	.zero		1


	//   ....[1]....
        /*00ac*/ 	.word	0x00000310
        /*00b0*/ 	.word	0x000000ff
        /*00b4*/ 	.word	0x00000020
        /*00b8*/ 	.short	0x0100
        /*00ba*/ 	.byte	0x09
	.zero		1


	//   ....[2]....
        /*00bc*/ 	.word	0x00000320
        /*00c0*/ 	.word	0x000000ff
        /*00c4*/ 	.word	0x00000008
        /*00c8*/ 	.short	0x0100
        /*00ca*/ 	.byte	0x09
	.zero		1


	//   ....[3]....
        /*00cc*/ 	.word	0x00000330
        /*00d0*/ 	.word	0x000000ff
        /*00d4*/ 	.word	0x00000028
        /*00d8*/ 	.short	0x0100
        /*00da*/ 	.byte	0x09
	.zero		1


	//   ....[4]....
        /*00dc*/ 	.word	0x00000340
        /*00e0*/ 	.word	0x000000ff
        /*00e4*/ 	.word	0x00000010
        /*00e8*/ 	.short	0x0100
        /*00ea*/ 	.byte	0x09
	.zero		1


	//   ....[5]....
        /*00ec*/ 	.word	0x00000350
        /*00f0*/ 	.word	0x000000ff
        /*00f4*/ 	.word	0x00000030
        /*00f8*/ 	.short	0x0100
        /*00fa*/ 	.byte	0x09
	.zero		1


	//   ....[6]....
        /*00fc*/ 	.word	0x00000360
        /*0100*/ 	.word	0x000000ff
        /*0104*/ 	.word	0x00000018
        /*0108*/ 	.short	0x0100
        /*010a*/ 	.byte	0x09
	.zero		1


	//   ....[7]....
        /*010c*/ 	.word	0x00000370
        /*0110*/ 	.word	0x000000ff
        /*0114*/ 	.word	0x00000038
        /*0118*/ 	.short	0x0100
        /*011a*/ 	.byte	0x09
	.zero		1


	//   ....[8]....
        /*011c*/ 	.word	0x000005f0
        /*0120*/ 	.word	0x000000ff
        /*0124*/ 	.word	0x00000070
        /*0128*/ 	.short	0x0100
        /*012a*/ 	.byte	0x09
	.zero		1


	//   ....[9]....
        /*012c*/ 	.word	0x00000600
        /*0130*/ 	.word	0x000000ff
        /*0134*/ 	.word	0x00000078
        /*0138*/ 	.short	0x0100
        /*013a*/ 	.byte	0x09
	.zero		1


	//   ....[10]....
        /*013c*/ 	.word	0x00000640
        /*0140*/ 	.word	0x000000ff
        /*0144*/ 	.word	0x00000050
        /*0148*/ 	.short	0x0100
        /*014a*/ 	.byte	0x0a
	.zero		1


	//   ....[11]....
        /*014c*/ 	.word	0x00000660
        /*0150*/ 	.word	0x000000ff
        /*0154*/ 	.word	0x00000058
        /*0158*/ 	.short	0x0100
        /*015a*/ 	.byte	0x0a
	.zero		1


	//   ....[12]....
        /*015c*/ 	.word	0x00000670
        /*0160*/ 	.word	0x000000ff
        /*0164*/ 	.word	0x00000060
        /*0168*/ 	.short	0x0100
        /*016a*/ 	.byte	0x0a
	.zero		1


	//   ....[13]....
        /*016c*/ 	.word	0x00000680
        /*0170*/ 	.word	0x000000ff
        /*0174*/ 	.word	0x00000068
        /*0178*/ 	.short	0x0100
        /*017a*/ 	.byte	0x0a
	.zero		1


	//   ....[14]....
        /*017c*/ 	.word	0x00001600
        /*0180*/ 	.word	0x0000003b
        /*0184*/ 	.word	0x00000000
        /*0188*/ 	.short	0x010a
        /*018a*/ 	.byte	0x31
	.zero		1


	//   ....[15]....
        /*018c*/ 	.word	0x000017b0
        /*0190*/ 	.word	0x00000003
        /*0194*/ 	.word	0x00000000
        /*0198*/ 	.short	0x010a
        /*019a*/ 	.byte	0x3f
	.zero		1


	//   ....[16]....
        /*019c*/ 	.word	0x000017f0
        /*01a0*/ 	.word	0x00000003
        /*01a4*/ 	.word	0x00000000
        /*01a8*/ 	.short	0x010a
        /*01aa*/ 	.byte	0x3f
	.zero		1


	//   ....[17]....
        /*01ac*/ 	.word	0x000019f0
        /*01b0*/ 	.word	0x000000ff
        /*01b4*/ 	.word	0x00000000
        /*01b8*/ 	.short	0x010a
        /*01ba*/ 	.byte	0x04
	.zero		1


	//   ....[18]....
        /*01bc*/ 	.word	0x00001a30
        /*01c0*/ 	.word	0x000000ff
        /*01c4*/ 	.word	0x00000000
        /*01c8*/ 	.short	0x010a
        /*01ca*/ 	.byte	0x04
	.zero		1


	//   ....[19]....
        /*01cc*/ 	.word	0x00001ba0
        /*01d0*/ 	.word	0x000000ff
        /*01d4*/ 	.word	0x00000000
        /*01d8*/ 	.short	0x0101
        /*01da*/ 	.byte	0x04
	.zero		1


	//   ....[20]....
        /*01dc*/ 	.word	0x00001c90
        /*01e0*/ 	.word	0x0000003c
        /*01e4*/ 	.word	0x00000000
        /*01e8*/ 	.short	0x0101
        /*01ea*/ 	.byte	0x2c
	.zero		1


	//   ....[21]....
        /*01ec*/ 	.word	0x00001d50
        /*01f0*/ 	.word	0x000000ff
        /*01f4*/ 	.word	0x00000000
        /*01f8*/ 	.short	0x0101
        /*01fa*/ 	.byte	0x04
	.zero		1


	//   ....[22]....
        /*01fc*/ 	.word	0x00001e00
        /*0200*/ 	.word	0x0000003b
        /*0204*/ 	.word	0x00000010
        /*0208*/ 	.short	0x010a
        /*020a*/ 	.byte	0x31
	.zero		1


	//   ....[23]....
        /*020c*/ 	.word	0x000042b0
        /*0210*/ 	.word	0x0000003e
        /*0214*/ 	.word	0x00000000
        /*0218*/ 	.short	0x0101
        /*021a*/ 	.byte	0x2c
	.zero		1


	//   ....[24]....
        /*021c*/ 	.word	0x00004c90
        /*0220*/ 	.word	0x00000007
        /*0224*/ 	.word	0x00000020
        /*0228*/ 	.short	0x010a
        /*022a*/ 	.byte	0x3f
	.zero		1


	//   ....[25]....
        /*022c*/ 	.word	0x00005000
        /*0230*/ 	.word	0x00000003
        /*0234*/ 	.word	0x00000078
        /*0238*/ 	.short	0x0101
        /*023a*/ 	.byte	0x3f
	.zero		1


	//   ....[26]....
        /*023c*/ 	.word	0x00005770
        /*0240*/ 	.word	0x00000007
        /*0244*/ 	.word	0x00000000
        /*0248*/ 	.short	0x010a
        /*024a*/ 	.byte	0x3f
	.zero		1


	//   ....[27]....
        /*024c*/ 	.word	0x000057f0
        /*0250*/ 	.word	0x00000009
        /*0254*/ 	.word	0x00000000
        /*0258*/ 	.short	0x010a
        /*025a*/ 	.byte	0x3f
	.zero		1


	//   ....[28]....
        /*025c*/ 	.word	0x00005880
        /*0260*/ 	.word	0x00000006
        /*0264*/ 	.word	0x00000000
        /*0268*/ 	.short	0x010a
        /*026a*/ 	.byte	0x3f
	.zero		1


	//   ....[29]....
        /*026c*/ 	.word	0x00005910
        /*0270*/ 	.word	0x00000003
        /*0274*/ 	.word	0x00000000
        /*0278*/ 	.short	0x010a
        /*027a*/ 	.byte	0x3f
	.zero		1


	//   ....[30]....
        /*027c*/ 	.word	0x00005970
        /*0280*/ 	.word	0x0000003d
        /*0284*/ 	.word	0x00000000
        /*0288*/ 	.short	0x010a
        /*028a*/ 	.byte	0x3f
	.zero		1


	//   ....[31]....
        /*028c*/ 	.word	0x000059c0
        /*0290*/ 	.word	0x00000003
        /*0294*/ 	.word	0x00000000
        /*0298*/ 	.short	0x010a
        /*029a*/ 	.byte	0x3f
	.zero		1


	//   ....[32]....
        /*029c*/ 	.word	0x00005a20
        /*02a0*/ 	.word	0x00000004
        /*02a4*/ 	.word	0x00000000
        /*02a8*/ 	.short	0x010a
        /*02aa*/ 	.byte	0x3f
	.zero		1


	//   ....[33]....
        /*02ac*/ 	.word	0x00005a70
        /*02b0*/ 	.word	0x0000003d
        /*02b4*/ 	.word	0x00000010
        /*02b8*/ 	.short	0x010a
        /*02ba*/ 	.byte	0x3f
	.zero		1


	//   ....[34]....
        /*02bc*/ 	.word	0x00005b40
        /*02c0*/ 	.word	0x00000007
        /*02c4*/ 	.word	0x00000020
        /*02c8*/ 	.short	0x010a
        /*02ca*/ 	.byte	0x3f
	.zero		1


	//   ....[35]....
        /*02cc*/ 	.word	0x00005c10
        /*02d0*/ 	.word	0x00000007
        /*02d4*/ 	.word	0x00000000
        /*02d8*/ 	.short	0x010a
        /*02da*/ 	.byte	0x3f
	.zero		1


	//   ....[36]....
        /*02dc*/ 	.word	0x00005c60
        /*02e0*/ 	.word	0x00000009
        /*02e4*/ 	.word	0x00000000
        /*02e8*/ 	.short	0x010a
        /*02ea*/ 	.byte	0x3f
	.zero		1


	//   ....[37]....
        /*02ec*/ 	.word	0x00005cb0
        /*02f0*/ 	.word	0x00000006
        /*02f4*/ 	.word	0x00000000
        /*02f8*/ 	.short	0x010a
        /*02fa*/ 	.byte	0x3f
	.zero		1


	//----- nvinfo : EIATTR_NUM_MBARRIERS
	.align		4
.L_35:
        /*02fc*/ 	.byte	0x03, 0x38
        /*02fe*/ 	.short	0x000e


	//----- nvinfo : EIATTR_EXIT_INSTR_OFFSETS
	.align		4
        /*0300*/ 	.byte	0x04, 0x1c
        /*0302*/ 	.short	(.L_37 - .L_36)


	//   ....[0]....
.L_36:
        /*0304*/ 	.word	0x00001240


	//   ....[1]....
        /*0308*/ 	.word	0x000012a0


	//   ....[2]....
        /*030c*/ 	.word	0x000049c0


	//   ....[3]....
        /*0310*/ 	.word	0x000049f0


	//   ....[4]....
        /*0314*/ 	.word	0x00005960


	//----- nvinfo : EIATTR_MAX_THREADS
	.align		4
.L_37:
        /*0318*/ 	.byte	0x04, 0x05
        /*031a*/ 	.short	(.L_39 - .L_38)
.L_38:
        /*031c*/ 	.word	0x00000180
        /*0320*/ 	.word	0x00000001
        /*0324*/ 	.word	0x00000001


	//----- nvinfo : EIATTR_CRS_STACK_SIZE
	.align		4
.L_39:
        /*0328*/ 	.byte	0x04, 0x1e
        /*032a*/ 	.short	(.L_41 - .L_40)
.L_40:
        /*032c*/ 	.word	0x00000000


	//----- nvinfo : EIATTR_CBANK_PARAM_SIZE
	.align		4
.L_41:
        /*0330*/ 	.byte	0x03, 0x19
        /*0332*/ 	.short	0x0470


	//----- nvinfo : EIATTR_PARAM_CBANK
	.align		4
        /*0334*/ 	.byte	0x04, 0x0a
        /*0336*/ 	.short	(.L_43 - .L_42)
	.align		4
.L_42:
        /*0338*/ 	.word	index@(.nv.constant0._ZN7cutlass13device_kernelINS_4gemm6kernel13GemmUniversalIN4cute5tupleIJiiiiEEENS1_10collective13CollectiveMmaINS1_34MainloopSm90TmaGmmaWarpSpecializedILi4ENS5_IJNS4_1CILi1EEESB_SB_EEENS1_32KernelTmaWarpSpecializedPingpongEEENS5_IJNSA_ILi64EEESF_NSA_ILi32EEEEEENS_6half_tENS5_IJlSB_lEEESI_SJ_NS4_8TiledMMAINS4_8MMA_AtomIJNS4_4SM904GMMA25MMA_64x64x16_F32F16F16_SSILNSN_5MajorE0ELSP_0ELNSN_7ScaleInE1ELSQ_1EEEEEENS4_6LayoutISC_NS5_IJNSA_ILi0EEESU_SU_EEEEENS5_IJNS4_10UnderscoreESX_SX_EEEEENS4_13SM90_TMA_LOADENS4_14ComposedLayoutINS4_7SwizzleILi2ELi4ELi3EEENS4_18smem_ptr_flag_bitsILi16EEENST_INS5_IJNSA_ILi8EEESG_EEENS5_IJSG_SB_EEEEEEEvNS4_8identityES10_S1A_vS1B_EENS_8epilogue10collective6detail29Sm90TmaWarpSpecializedAdapterINS1E_15DefaultEpilogueISI_SJ_SJ_NS1D_6thread17LinearCombinationISI_Li1EffLNS1I_9ScaleType4KindE0ELNS_15FloatRoundStyleE2ESI_EENS1_15EpilogueDefaultEEEEEvvEEEEvNT_6ParamsE)
        /*033c*/ 	.short	0x0210
        /*033e*/ 	.short	0x0470


	//----- nvinfo : EIATTR_SW_WAR
	.align		4
.L_43:
        /*0340*/ 	.byte	0x04, 0x36
        /*0342*/ 	.short	(.L_45 - .L_44)
.L_44:
        /*0344*/ 	.word	0x00000008
.L_45:


//--------------------- .nv.callgraph             --------------------------
	.section	.nv.callgraph,"",@"SHT_CUDA_CALLGRAPH"
	.align	4
	.sectionentsize	8
	.align		4
        /*0000*/ 	.word	0x00000000
	.align		4
        /*0004*/ 	.word	0xffffffff
	.align		4
        /*0008*/ 	.word	index@(_ZN7cutlass13device_kernelINS_4gemm6kernel13GemmUniversalIN4cute5tupleIJiiiiEEENS1_10collective13CollectiveMmaINS1_34MainloopSm90TmaGmmaWarpSpecializedILi4ENS5_IJNS4_1CILi1EEESB_SB_EEENS1_32KernelTmaWarpSpecializedPingpongEEENS5_IJNSA_ILi64EEESF_NSA_ILi32EEEEEENS_6half_tENS5_IJlSB_lEEESI_SJ_NS4_8TiledMMAINS4_8MMA_AtomIJNS4_4SM904GMMA25MMA_64x64x16_F32F16F16_SSILNSN_5MajorE0ELSP_0ELNSN_7ScaleInE1ELSQ_1EEEEEENS4_6LayoutISC_NS5_IJNSA_ILi0EEESU_SU_EEEEENS5_IJNS4_10UnderscoreESX_SX_EEEEENS4_13SM90_TMA_LOADENS4_14ComposedLayoutINS4_7SwizzleILi2ELi4ELi3EEENS4_18smem_ptr_flag_bitsILi16EEENST_INS5_IJNSA_ILi8EEESG_EEENS5_IJSG_SB_EEEEEEEvNS4_8identityES10_S1A_vS1B_EENS_8epilogue10collective6detail29Sm90TmaWarpSpecializedAdapterINS1E_15DefaultEpilogueISI_SJ_SJ_NS1D_6thread17LinearCombinationISI_Li1EffLNS1I_9ScaleType4KindE0ELNS_15FloatRoundStyleE2ESI_EENS1_15EpilogueDefaultEEEEEvvEEEEvNT_6ParamsE)
	.align		4
        /*000c*/ 	.word	index@(__assertfail)
	.align		4
        /*0010*/ 	.word	0x00000000
	.align		4
        /*0014*/ 	.word	0xfffffffe
	.align		4
        /*0018*/ 	.word	0x00000000
	.align		4
        /*001c*/ 	.word	0xfffffffd
	.align		4
        /*0020*/ 	.word	0x00000000
	.align		4
        /*0024*/ 	.word	0xfffffffc


//--------------------- .nv.constant4             --------------------------
	.section	.nv.constant4,"a",@progbits
	.align	8
	.align		8
.nv.constant4:
        /*0000*/ 	.dword	__assertfail
	.align		8
        /*0008*/ 	.dword	__unnamed_1
	.align		8
        /*0010*/ 	.dword	_ZN40_INTERNAL_ffaf4882_4_k_cu_ca1e5eb7_202324cuda3std3__45__cpo5beginE
	.align		8
        /*0018*/ 	.dword	_ZN40_INTERNAL_ffaf4882_4_k_cu_ca1e5eb7_202324cuda3std3__45__cpo3endE
	.align		8
        /*0020*/ 	.dword	_ZN40_INTERNAL_ffaf4882_4_k_cu_ca1e5eb7_202324cuda3std3__45__cpo6cbeginE
	.align		8
        /*0028*/ 	.dword	_ZN40_INTERNAL_ffaf4882_4_k_cu_ca1e5eb7_202324cuda3std3__45__cpo4cendE
	.align		8
        /*0030*/ 	.dword	_ZN40_INTERNAL_ffaf4882_4_k_cu_ca1e5eb7_202324cuda3std3__442_GLOBAL__N__ffaf4882_4_k_cu_ca1e5eb7_202326ignoreE
	.align		8
        /*0038*/ 	.dword	_ZN40_INTERNAL_ffaf4882_4_k_cu_ca1e5eb7_202324cuda3std3__419piecewise_constructE
	.align		8
        /*0040*/ 	.dword	_ZN40_INTERNAL_ffaf4882_4_k_cu_ca1e5eb7_202324cuda3std3__48in_placeE
	.align		8
        /*0048*/ 	.dword	_ZN40_INTERNAL_ffaf4882_4_k_cu_ca1e5eb7_202324cuda3std6ranges3__45__cpo4swapE
	.align		8
        /*0050*/ 	.dword	_ZN40_INTERNAL_ffaf4882_4_k_cu_ca1e5eb7_202324cuda3std6ranges3__45__cpo9iter_moveE
	.align		8
        /*0058*/ 	.dword	_ZN40_INTERNAL_ffaf4882_4_k_cu_ca1e5eb7_202324cute7productE
	.align		8
        /*0060*/ 	.dword	_ZN40_INTERNAL_ffaf4882_4_k_cu_ca1e5eb7_202324cute1_E
	.align		8
        /*0068*/ 	.dword	$str$22
	.align		8
        /*0070*/ 	.dword	$str$23


//--------------------- .text._ZN7cutlass13device_kernelINS_4gemm6kernel13GemmUniversalIN4cute5tupleIJiiiiEEENS1_10collective13CollectiveMmaINS1_34MainloopSm90TmaGmmaWarpSpecializedILi4ENS5_IJNS4_1CILi1EEESB_SB_EEENS1_32KernelTmaWarpSpecializedPingpongEEENS5_IJNSA_ILi64EEESF_NSA_ILi32EEEEEENS_6half_tENS5_IJlSB_lEEESI_SJ_NS4_8TiledMMAINS4_8MMA_AtomIJNS4_4SM904GMMA25MMA_64x64x16_F32F16F16_SSILNSN_5MajorE0ELSP_0ELNSN_7ScaleInE1ELSQ_1EEEEEENS4_6LayoutISC_NS5_IJNSA_ILi0EEESU_SU_EEEEENS5_IJNS4_10UnderscoreESX_SX_EEEEENS4_13SM90_TMA_LOADENS4_14ComposedLayoutINS4_7SwizzleILi2ELi4ELi3EEENS4_18smem_ptr_flag_bitsILi16EEENST_INS5_IJNSA_ILi8EEESG_EEENS5_IJSG_SB_EEEEEEEvNS4_8identityES10_S1A_vS1B_EENS_8epilogue10collective6detail29Sm90TmaWarpSpecializedAdapterINS1E_15DefaultEpilogueISI_SJ_SJ_NS1D_6thread17LinearCombinationISI_Li1EffLNS1I_9ScaleType4KindE0ELNS_15FloatRoundStyleE2ESI_EENS1_15EpilogueDefaultEEEEEvvEEEEvNT_6ParamsE --------------------------
	.section	.text._ZN7cutlass13device_kernelINS_4gemm6kernel13GemmUniversalIN4cute5tupleIJiiiiEEENS1_10collective13CollectiveMmaINS1_34MainloopSm90TmaGmmaWarpSpecializedILi4ENS5_IJNS4_1CILi1EEESB_SB_EEENS1_32KernelTmaWarpSpecializedPingpongEEENS5_IJNSA_ILi64EEESF_NSA_ILi32EEEEEENS_6half_tENS5_IJlSB_lEEESI_SJ_NS4_8TiledMMAINS4_8MMA_AtomIJNS4_4SM904GMMA25MMA_64x64x16_F32F16F16_SSILNSN_5MajorE0ELSP_0ELNSN_7ScaleInE1ELSQ_1EEEEEENS4_6LayoutISC_NS5_IJNSA_ILi0EEESU_SU_EEEEENS5_IJNS4_10UnderscoreESX_SX_EEEEENS4_13SM90_TMA_LOADENS4_14ComposedLayoutINS4_7SwizzleILi2ELi4ELi3EEENS4_18smem_ptr_flag_bitsILi16EEENST_INS5_IJNSA_ILi8EEESG_EEENS5_IJSG_SB_EEEEEEEvNS4_8identityES10_S1A_vS1B_EENS_8epilogue10collective6detail29Sm90TmaWarpSpecializedAdapterINS1E_15DefaultEpilogueISI_SJ_SJ_NS1D_6thread17LinearCombinationISI_Li1EffLNS1I_9ScaleType4KindE0ELNS_15FloatRoundStyleE2ESI_EENS1_15EpilogueDefaultEEEEEvvEEEEvNT_6ParamsE,"ax",@progbits
	.align	128
.text._ZN7cutlass13device_kernelINS_4gemm6kernel13GemmUniversalIN4cute5tupleIJiiiiEEENS1_10collective13CollectiveMmaINS1_34MainloopSm90TmaGmmaWarpSpecializedILi4ENS5_IJNS4_1CILi1EEESB_SB_EEENS1_32KernelTmaWarpSpecializedPingpongEEENS5_IJNSA_ILi64EEESF_NSA_ILi32EEEEEENS_6half_tENS5_IJlSB_lEEESI_SJ_NS4_8TiledMMAINS4_8MMA_AtomIJNS4_4SM904GMMA25MMA_64x64x16_F32F16F16_SSILNSN_5MajorE0ELSP_0ELNSN_7ScaleInE1ELSQ_1EEEEEENS4_6LayoutISC_NS5_IJNSA_ILi0EEESU_SU_EEEEENS5_IJNS4_10UnderscoreESX_SX_EEEEENS4_13SM90_TMA_LOADENS4_14ComposedLayoutINS4_7SwizzleILi2ELi4ELi3EEENS4_18smem_ptr_flag_bitsILi16EEENST_INS5_IJNSA_ILi8EEESG_EEENS5_IJSG_SB_EEEEEEEvNS4_8identityES10_S1A_vS1B_EENS_8epilogue10collective6detail29Sm90TmaWarpSpecializedAdapterINS1E_15DefaultEpilogueISI_SJ_SJ_NS1D_6thread17LinearCombinationISI_Li1EffLNS1I_9ScaleType4KindE0ELNS_15FloatRoundStyleE2ESI_EENS1_15EpilogueDefaultEEEEEvvEEEEvNT_6ParamsE:
        .type           _ZN7cutlass13device_kernelINS_4gemm6kernel13GemmUniversalIN4cute5tupleIJiiiiEEENS1_10collective13CollectiveMmaINS1_34MainloopSm90TmaGmmaWarpSpecializedILi4ENS5_IJNS4_1CILi1EEESB_SB_EEENS1_32KernelTmaWarpSpecializedPingpongEEENS5_IJNSA_ILi64EEESF_NSA_ILi32EEEEEENS_6half_tENS5_IJlSB_lEEESI_SJ_NS4_8TiledMMAINS4_8MMA_AtomIJNS4_4SM904GMMA25MMA_64x64x16_F32F16F16_SSILNSN_5MajorE0ELSP_0ELNSN_7ScaleInE1ELSQ_1EEEEEENS4_6LayoutISC_NS5_IJNSA_ILi0EEESU_SU_EEEEENS5_IJNS4_10UnderscoreESX_SX_EEEEENS4_13SM90_TMA_LOADENS4_14ComposedLayoutINS4_7SwizzleILi2ELi4ELi3EEENS4_18smem_ptr_flag_bitsILi16EEENST_INS5_IJNSA_ILi8EEESG_EEENS5_IJSG_SB_EEEEEEEvNS4_8identityES10_S1A_vS1B_EENS_8epilogue10collective6detail29Sm90TmaWarpSpecializedAdapterINS1E_15DefaultEpilogueISI_SJ_SJ_NS1D_6thread17LinearCombinationISI_Li1EffLNS1I_9ScaleType4KindE0ELNS_15FloatRoundStyleE2ESI_EENS1_15EpilogueDefaultEEEEEvvEEEEvNT_6ParamsE,@function
        .size           _ZN7cutlass13device_kernelINS_4gemm6kernel13GemmUniversalIN4cute5tupleIJiiiiEEENS1_10collective13CollectiveMmaINS1_34MainloopSm90TmaGmmaWarpSpecializedILi4ENS5_IJNS4_1CILi1EEESB_SB_EEENS1_32KernelTmaWarpSpecializedPingpongEEENS5_IJNSA_ILi64EEESF_NSA_ILi32EEEEEENS_6half_tENS5_IJlSB_lEEESI_SJ_NS4_8TiledMMAINS4_8MMA_AtomIJNS4_4SM904GMMA25MMA_64x64x16_F32F16F16_SSILNSN_5MajorE0ELSP_0ELNSN_7ScaleInE1ELSQ_1EEEEEENS4_6LayoutISC_NS5_IJNSA_ILi0EEESU_SU_EEEEENS5_IJNS4_10UnderscoreESX_SX_EEEEENS4_13SM90_TMA_LOADENS4_14ComposedLayoutINS4_7SwizzleILi2ELi4ELi3EEENS4_18smem_ptr_flag_bitsILi16EEENST_INS5_IJNSA_ILi8EEESG_EEENS5_IJSG_SB_EEEEEEEvNS4_8identityES10_S1A_vS1B_EENS_8epilogue10collective6detail29Sm90TmaWarpSpecializedAdapterINS1E_15DefaultEpilogueISI_SJ_SJ_NS1D_6thread17LinearCombinationISI_Li1EffLNS1I_9ScaleType4KindE0ELNS_15FloatRoundStyleE2ESI_EENS1_15EpilogueDefaultEEEEEvvEEEEvNT_6ParamsE,(.L_x_132 - _ZN7cutlass13device_kernelINS_4gemm6kernel13GemmUniversalIN4cute5tupleIJiiiiEEENS1_10collective13CollectiveMmaINS1_34MainloopSm90TmaGmmaWarpSpecializedILi4ENS5_IJNS4_1CILi1EEESB_SB_EEENS1_32KernelTmaWarpSpecializedPingpongEEENS5_IJNSA_ILi64EEESF_NSA_ILi32EEEEEENS_6half_tENS5_IJlSB_lEEESI_SJ_NS4_8TiledMMAINS4_8MMA_AtomIJNS4_4SM904GMMA25MMA_64x64x16_F32F16F16_SSILNSN_5MajorE0ELSP_0ELNSN_7ScaleInE1ELSQ_1EEEEEENS4_6LayoutISC_NS5_IJNSA_ILi0EEESU_SU_EEEEENS5_IJNS4_10UnderscoreESX_SX_EEEEENS4_13SM90_TMA_LOADENS4_14ComposedLayoutINS4_7SwizzleILi2ELi4ELi3EEENS4_18smem_ptr_flag_bitsILi16EEENST_INS5_IJNSA_ILi8EEESG_EEENS5_IJSG_SB_EEEEEEEvNS4_8identityES10_S1A_vS1B_EENS_8epilogue10collective6detail29Sm90TmaWarpSpecializedAdapterINS1E_15DefaultEpilogueISI_SJ_SJ_NS1D_6thread17LinearCombinationISI_Li1EffLNS1I_9ScaleType4KindE0ELNS_15FloatRoundStyleE2ESI_EENS1_15EpilogueDefaultEEEEEvvEEEEvNT_6ParamsE)
        .other          _ZN7cutlass13device_kernelINS_4gemm6kernel13GemmUniversalIN4cute5tupleIJiiiiEEENS1_10collective13CollectiveMmaINS1_34MainloopSm90TmaGmmaWarpSpecializedILi4ENS5_IJNS4_1CILi1EEESB_SB_EEENS1_32KernelTmaWarpSpecializedPingpongEEENS5_IJNSA_ILi64EEESF_NSA_ILi32EEEEEENS_6half_tENS5_IJlSB_lEEESI_SJ_NS4_8TiledMMAINS4_8MMA_AtomIJNS4_4SM904GMMA25MMA_64x64x16_F32F16F16_SSILNSN_5MajorE0ELSP_0ELNSN_7ScaleInE1ELSQ_1EEEEEENS4_6LayoutISC_NS5_IJNSA_ILi0EEESU_SU_EEEEENS5_IJNS4_10UnderscoreESX_SX_EEEEENS4_13SM90_TMA_LOADENS4_14ComposedLayoutINS4_7SwizzleILi2ELi4ELi3EEENS4_18smem_ptr_flag_bitsILi16EEENST_INS5_IJNSA_ILi8EEESG_EEENS5_IJSG_SB_EEEEEEEvNS4_8identityES10_S1A_vS1B_EENS_8epilogue10collective6detail29Sm90TmaWarpSpecializedAdapterINS1E_15DefaultEpilogueISI_SJ_SJ_NS1D_6thread17LinearCombinationISI_Li1EffLNS1I_9ScaleType4KindE0ELNS_15FloatRoundStyleE2ESI_EENS1_15EpilogueDefaultEEEEEvvEEEEvNT_6ParamsE,@"STO_CUDA_ENTRY STV_DEFAULT"
_ZN7cutlass13device_kernelINS_4gemm6kernel13GemmUniversalIN4cute5tupleIJiiiiEEENS1_10collective13CollectiveMmaINS1_34MainloopSm90TmaGmmaWarpSpecializedILi4ENS5_IJNS4_1CILi1EEESB_SB_EEENS1_32KernelTmaWarpSpecializedPingpongEEENS5_IJNSA_ILi64EEESF_NSA_ILi32EEEEEENS_6half_tENS5_IJlSB_lEEESI_SJ_NS4_8TiledMMAINS4_8MMA_AtomIJNS4_4SM904GMMA25MMA_64x64x16_F32F16F16_SSILNSN_5MajorE0ELSP_0ELNSN_7ScaleInE1ELSQ_1EEEEEENS4_6LayoutISC_NS5_IJNSA_ILi0EEESU_SU_EEEEENS5_IJNS4_10UnderscoreESX_SX_EEEEENS4_13SM90_TMA_LOADENS4_14ComposedLayoutINS4_7SwizzleILi2ELi4ELi3EEENS4_18smem_ptr_flag_bitsILi16EEENST_INS5_IJNSA_ILi8EEESG_EEENS5_IJSG_SB_EEEEEEEvNS4_8identityES10_S1A_vS1B_EENS_8epilogue10collective6detail29Sm90TmaWarpSpecializedAdapterINS1E_15DefaultEpilogueISI_SJ_SJ_NS1D_6thread17LinearCombinationISI_Li1EffLNS1I_9ScaleType4KindE0ELNS_15FloatRoundStyleE2ESI_EENS1_15EpilogueDefaultEEEEEvvEEEEvNT_6ParamsE:
[----:B------:R-:W0:Y:S01]  /*0000*/  LDC R1, c[0x0][0x28] ;  /* 0x00000a00ff017b82 */ /* 0x000e220000000800 */
[----:B------:R-:W1:Y:S01]  /*0010*/  S2R R4, SR_TID.X ;  /* 0x0000000000047919 */ /* 0x000e620000002100 */
[----:B------:R-:W-:Y:S01]  /*0020*/  ELECT P0, URZ, PT ;  /* 0x00000000003f782f */ /* 0x000fe20003800000 */
[----:B------:R-:W-:Y:S01]  /*0030*/  BSSY B0, `(.L_x_0) ;  /* 0x0000014000007945 */ /* 0x000fe20003800000 */
[----:B-1----:R-:W-:-:S05]  /*0040*/  SHF.R.U32.HI R0, RZ, 0x5, R4 ;  /* 0x00000005ff007819 */ /* 0x002fca0000011604 */
[----:B------:R-:W1:Y:S02]  /*0050*/  SHFL.IDX PT, R2, R0, RZ, 0x1f ;  /* 0x00001fff00027589 */ /* 0x000e6400000e0000 */
[----:B-1----:R-:W-:Y:S02]  /*0060*/  R2UR UR8, R2 ;  /* 0x00000000020872ca */ /* 0x002fe400000e0000 */
[----:B------:R-:W-:-:S05]  /*0070*/  SHF.R.U32.HI R2, RZ, 0x7, R4 ;  /* 0x00000007ff027819 */ /* 0x000fca0000011604 */
[----:B------:R1:W2:Y:S06]  /*0080*/  SHFL.IDX PT, R3, R2, RZ, 0x1f ;  /* 0x00001fff02037589 */ /* 0x0002ac00000e0000 */
[----:B------:R-:W-:Y:S02]  /*0090*/  USHF.R.S32.HI UR4, URZ, 0x1f, UR8 ;  /* 0x0000001f3f047899 */ /* 0x000fe40008011408 */
[----:B------:R-:W-:Y:S02]  /*00a0*/  ISETP.NE.OR P0, PT, RZ, UR8, !P0 ;  /* 0x00000008ff007c0c */ /* 0x000fe4000c705670 */
[----:B------:R-:W-:-:S04]  /*00b0*/  ULEA.HI UR4, UR4, UR8, URZ, 0x2 ;  /* 0x0000000804047291 */ /* 0x000fc8000f8f103f */
[----:B------:R-:W-:-:S04]  /*00c0*/  ULOP3.LUT UR4, UR4, 0xfffffffc, URZ, 0xc0, !UPT ;  /* 0xfffffffc04047892 */ /* 0x000fc8000f8ec03f */
[----:B------:R-:W-:-:S03]  /*00d0*/  UIADD3 UR8, UR8, -UR4, URZ ;  /* 0x8000000408087290 */ /* 0x000fc6000fffe03f */
[----:B01----:R-:W-:Y:S09]  /*00e0*/  @P0 BRA `(.L_x_1) ;  /* 0x0000000000200947 */ /* 0x003ff20003800000 */
[----:B------:R-:W-:Y:S02]  /*00f0*/  ULDC.64 UR4, c[0x0][0x198] ;  /* 0x0000660000047ab9 */ /* 0x000fe40000000a00 */
[----:B------:R-:W-:Y:S02]  /*0100*/  UIADD3 UR6, UP0, UR4, 0xf0, URZ ;  /* 0x000000f004067890 */ /* 0x000fe4000ff1e03f */
[----:B------:R-:W-:Y:S02]  /*0110*/  UIADD3 UR4, UP1, UR4, 0x1f0, URZ ;  /* 0x000001f004047890 */ /* 0x000fe4000ff3e03f */
[----:B------:R-:W-:Y:S02]  /*0120*/  UIADD3.X UR7, URZ, UR5, URZ, UP0, !UPT ;  /* 0x000000053f077290 */ /* 0x000fe400087fe43f */
[----:B------:R-:W-:-:S07]  /*0130*/  UIADD3.X UR5, URZ, UR5, URZ, UP1, !UPT ;  /* 0x000000053f057290 */ /* 0x000fce0008ffe43f */
[----:B------:R0:W-:Y:S02]  /*0140*/  UTMACCTL.PF [UR6] ;  /* 0x00000000060079b9 */ /* 0x0001e40008040000 */
[----:B------:R0:W-:Y:S02]  /*0150*/  UTMACCTL.PF [UR4] ;  /* 0x00000000040079b9 */ /* 0x0001e40008040000 */
[----:B0-----:R-:W-:Y:S01]  /*0160*/  NOP ;  /* 0x0000000000007918 */ /* 0x001fe20000000000 */
.L_x_1:
[----:B------:R-:W-:Y:S05]  /*0170*/  BSYNC B0 ;  /* 0x0000000000007941 */ /* 0x000fea0003800000 */
.L_x_0:
[----:B------:R-:W0:Y:S01]  /*0180*/  SHFL.IDX PT, R5, R0, RZ, 0x1f ;  /* 0x00001fff00057589 */ /* 0x000e2200000e0000 */
[----:B--2---:R-:W-:Y:S01]  /*0190*/  R2UR UR15, R3 ;  /* 0x00000000030f72ca */ /* 0x004fe200000e0000 */
[----:B------:R-:W-:-:S04]  /*01a0*/  UISETP.NE.AND UP0, UPT, UR8, 0x3, UPT ;  /* 0x000000030800788c */ /* 0x000fc8000bf05270 */
[----:B------:R-:W-:-:S08]  /*01b0*/  UISETP.EQ.OR UP0, UPT, UR8, URZ, !UP0 ;  /* 0x0000003f0800728c */ /* 0x000fd0000c702670 */
[----:B------:R-:W-:Y:S02]  /*01c0*/  UIADD3 UR18, UR15, -0x1, URZ ;  /* 0xffffffff0f127890 */ /* 0x000fe4000fffe03f */
[----:B------:R-:W-:Y:S02]  /*01d0*/  UISETP.EQ.AND UP0, UPT, UR15, URZ, UP0 ;  /* 0x0000003f0f00728c */ /* 0x000fe40008702270 */
[----:B------:R-:W-:Y:S02]  /*01e0*/  UISETP.GE.U32.AND UP1, UPT, UR18, 0x2, UPT ;  /* 0x000000021200788c */ /* 0x000fe4000bf26070 */
[----:B------:R-:W-:Y:S01]  /*01f0*/  USEL UR36, URZ, 0x1, !UP0 ;  /* 0x000000013f247887 */ /* 0x000fe2000c000000 */
[----:B0-----:R-:W-:-:S03]  /*0200*/  ISETP.NE.AND P0, PT, R5, RZ, PT ;  /* 0x000000ff0500720c */ /* 0x001fc60003f05270 */
[----:B------:R-:W-:-:S10]  /*0210*/  USEL UR36, UR36, 0x2, UP1 ;  /* 0x0000000224247887 */ /* 0x000fd40008800000 */
[----:B------:R-:W-:Y:S05]  /*0220*/  @P0 BRA `(.L_x_2) ;  /* 0x0000000000580947 */ /* 0x000fea0003800000 */
[----:B------:R-:W0:Y:S01]  /*0230*/  S2UR UR9, SR_CgaCtaId ;  /* 0x00000000000979c3 */ /* 0x000e220000008800 */
[----:B------:R-:W-:Y:S01]  /*0240*/  UMOV UR4, 0x400 ;  /* 0x0000040000047882 */ /* 0x000fe20000000000 */
[----:B------:R-:W-:Y:S01]  /*0250*/  UMOV UR5, 0x1 ;  /* 0x0000000100057882 */ /* 0x000fe20000000000 */
[----:B------:R-:W-:Y:S01]  /*0260*/  UMOV UR6, 0x80 ;  /* 0x0000008000067882 */ /* 0x000fe20000000000 */
[----:B------:R-:W-:Y:S01]  /*0270*/  ELECT P0, URZ, PT ;  /* 0x00000000003f782f */ /* 0x000fe20003800000 */
[----:B------:R-:W-:-:S04]  /*0280*/  UIADD3 UR6, -UR6, 0x100000, URZ ;  /* 0x0010000006067890 */ /* 0x000fc8000fffe13f */
[----:B------:R-:W-:Y:S02]  /*0290*/  USHF.L.U32 UR7, UR6, 0xb, URZ ;  /* 0x0000000b06077899 */ /* 0x000fe4000800063f */
[----:B------:R-:W-:Y:S02]  /*02a0*/  USHF.L.U32 UR6, UR6, 0x1, URZ ;  /* 0x0000000106067899 */ /* 0x000fe4000800063f */
[----:B0-----:R-:W-:Y:S02]  /*02b0*/  ULEA UR9, UR9, UR4, 0x18 ;  /* 0x0000000409097291 */ /* 0x001fe4000f8ec03f */
[----:B------:R-:W-:-:S04]  /*02c0*/  UIADD3 UR4, -UR5, 0x100000, URZ ;  /* 0x0010000005047890 */ /* 0x000fc8000fffe13f */
[----:B------:R-:W-:Y:S02]  /*02d0*/  USHF.L.U32 UR5, UR4, 0xb, URZ ;  /* 0x0000000b04057899 */ /* 0x000fe4000800063f */
[----:B------:R-:W-:Y:S01]  /*02e0*/  USHF.L.U32 UR4, UR4, 0x1, URZ ;  /* 0x0000000104047899 */ /* 0x000fe2000800063f */
[----:B------:R-:W0:Y:S11]  /*02f0*/  FENCE.VIEW.ASYNC.S ;  /* 0x00000000000073c6 */ /* 0x000e360000000000 */
[----:B0-----:R0:W1:Y:S01]  /*0300*/  SYNCS.EXCH.64 URZ, [UR9], UR4 ;  /* 0x00000004093f75b2 */ /* 0x0010620008000100 */
[----:B------:R0:W2:Y:S01]  /*0310*/  SYNCS.EXCH.64 URZ, [UR9+0x20], UR6 ;  /* 0x00002006093f75b2 */ /* 0x0000a20008000100 */
[----:B------:R0:W3:Y:S01]  /*0320*/  SYNCS.EXCH.64 URZ, [UR9+0x8], UR4 ;  /* 0x00000804093f75b2 */ /* 0x0000e20008000100 */
[----:B------:R0:W4:Y:S01]  /*0330*/  SYNCS.EXCH.64 URZ, [UR9+0x28], UR6 ;  /* 0x00002806093f75b2 */ /* 0x0001220008000100 */
[----:B------:R0:W0:Y:S01]  /*0340*/  SYNCS.EXCH.64 URZ, [UR9+0x10], UR4 ;  /* 0x00001004093f75b2 */ /* 0x0000220008000100 */
[----:B------:R0:W0:Y:S01]  /*0350*/  SYNCS.EXCH.64 URZ, [UR9+0x30], UR6 ;  /* 0x00003006093f75b2 */ /* 0x0000220008000100 */
[----:B------:R0:W0:Y:S01]  /*0360*/  SYNCS.EXCH.64 URZ, [UR9+0x18], UR4 ;  /* 0x00001804093f75b2 */ /* 0x0000220008000100 */
[----:B------:R0:W0:Y:S01]  /*0370*/  SYNCS.EXCH.64 URZ, [UR9+0x38], UR6 ;  /* 0x00003806093f75b2 */ /* 0x0000220008000100 */
[----:B------:R-:W-:Y:S01]  /*0380*/  NOP ;  /* 0x0000000000007918 */ /* 0x000fe20000000000 */
.L_x_2:
[----:B------:R-:W5:Y:S01]  /*0390*/  SHFL.IDX PT, R5, R0, RZ, 0x1f ;  /* 0x00001fff00057589 */ /* 0x000f6200000e0000 */
[----:B------:R-:W-:Y:S01]  /*03a0*/  ELECT P0, URZ, PT ;  /* 0x00000000003f782f */ /* 0x000fe20003800000 */
[----:B------:R-:W-:Y:S01]  /*03b0*/  NOP ;  /* 0x0000000000007918 */ /* 0x000fe20000000000 */
[----:B------:R-:W-:Y:S01]  /*03c0*/  ELECT P1, URZ, PT ;  /* 0x00000000003f782f */ /* 0x000fe20003820000 */
[----:B------:R-:W1:Y:S01]  /*03d0*/  SHFL.IDX PT, R3, R0, RZ, 0x1f ;  /* 0x00001fff00037589 */ /* 0x000e6200000e0000 */
[----:B0-----:R-:W-:Y:S01]  /*03e0*/  UMOV UR4, 0x20 ;  /* 0x0000002000047882 */ /* 0x001fe20000000000 */
[----:B------:R-:W-:Y:S01]  /*03f0*/  UMOV UR12, 0x80 ;  /* 0x00000080000c7882 */ /* 0x000fe20000000000 */
[----:B------:R-:W-:Y:S01]  /*0400*/  NOP ;  /* 0x0000000000007918 */ /* 0x000fe20000000000 */
[----:B------:R0:W0:Y:S01]  /*0410*/  SHFL.IDX PT, R0, R2, RZ, 0x1f ;  /* 0x00001fff02007589 */ /* 0x00002200000e0000 */
[----:B------:R-:W-:Y:S01]  /*0420*/  ULDC.64 UR52, c[0x0][0x208] ;  /* 0x0000820000347ab9 */ /* 0x000fe20000000a00 */
[----:B-----5:R-:W-:-:S02]  /*0430*/  ISETP.NE.OR P0, PT, R5, RZ, !P0 ;  /* 0x000000ff0500720c */ /* 0x020fc40004705670 */
[----:B-1----:R-:W-:Y:S02]  /*0440*/  ISETP.NE.OR P1, PT, R3, RZ, !P1 ;  /* 0x000000ff0300720c */ /* 0x002fe40004f25670 */
[----:B------:R-:W-:-:S04]  /*0450*/  SHF.R.S32.HI R3, RZ, 0x1f, R4 ;  /* 0x0000001fff037819 */ /* 0x000fc80000011404 */
[----:B------:R-:W-:-:S05]  /*0460*/  LEA.HI R3, R3, R4, RZ, 0x7 ;  /* 0x0000000403037211 */ /* 0x000fca00078f38ff */
[----:B------:R-:W-:Y:S01]  /*0470*/  VOTEU.ALL UP0, P0 ;  /* 0x00000000003f7886 */ /* 0x000fe20000000000 */
[----:B------:R-:W-:Y:S01]  /*0480*/  LOP3.LUT R3, R3, 0xffffff80, RZ, 0xc0, !PT ;  /* 0xffffff8003037812 */ /* 0x000fe200078ec0ff */
[----:B------:R-:W-:-:S03]  /*0490*/  VOTEU.ALL UP1, P1 ;  /* 0x00000000003f7886 */ /* 0x000fc60000820000 */
[----:B------:R-:W1:Y:S01]  /*04a0*/  @!UP0 S2UR UR7, SR_CgaCtaId ;  /* 0x00000000000789c3 */ /* 0x000e620000008800 */
[----:B------:R-:W-:Y:S01]  /*04b0*/  @!UP0 UMOV UR6, 0x400 ;  /* 0x0000040000068882 */ /* 0x000fe20000000000 */
[----:B------:R-:W-:-:S04]  /*04c0*/  @!UP0 UIADD3 UR4, -UR4, 0x100000, URZ ;  /* 0x0010000004048890 */ /* 0x000fc8000fffe13f */
[----:B------:R-:W-:Y:S02]  /*04d0*/  @!UP0 USHF.L.U32 UR5, UR4, 0xb, URZ ;  /* 0x0000000b04058899 */ /* 0x000fe4000800063f */
[----:B------:R-:W-:Y:S01]  /*04e0*/  @!UP0 USHF.L.U32 UR4, UR4, 0x1, URZ ;  /* 0x0000000104048899 */ /* 0x000fe2000800063f */
[----:B------:R-:W-:Y:S01]  /*04f0*/  IMAD.IADD R3, R4, 0x1, -R3 ;  /* 0x0000000104037824 */ /* 0x000fe200078e0a03 */
[----:B------:R-:W-:Y:S01]  /*0500*/  @!UP1 UMOV UR10, 0x400 ;  /* 0x00000400000a9882 */ /* 0x000fe20000000000 */
[----:B------:R-:W-:Y:S01]  /*0510*/  VOTEU.ALL UP2, P1 ;  /* 0x00000000003f7886 */ /* 0x000fe20000840000 */
[----:B------:R-:W-:Y:S01]  /*0520*/  VOTEU.ALL UP3, P1 ;  /* 0x00000000003f7886 */ /* 0x000fe20000860000 */
[----:B------:R-:W-:Y:S01]  /*0530*/  VOTEU.ALL UP4, P1 ;  /* 0x00000000003f7886 */ /* 0x000fe20000880000 */
[----:B------:R-:W5:Y:S01]  /*0540*/  @!UP1 S2UR UR11, SR_CgaCtaId ;  /* 0x00000000000b99c3 */ /* 0x000f620000008800 */
[----:B------:R-:W-:Y:S01]  /*0550*/  VOTEU.ALL UP5, P1 ;  /* 0x00000000003f7886 */ /* 0x000fe200008a0000 */
[----:B------:R-:W-:Y:S01]  /*0560*/  ISETP.NE.AND P1, PT, RZ, UR15, PT ;  /* 0x0000000fff007c0c */ /* 0x000fe2000bf25270 */
[----:B-1----:R-:W-:-:S02]  /*0570*/  @!UP0 ULEA UR9, UR7, UR6, 0x18 ;  /* 0x0000000607098291 */ /* 0x002fc4000f8ec03f */
[----:B------:R-:W-:-:S04]  /*0580*/  @!UP1 UIADD3 UR6, -UR12, 0x100000, URZ ;  /* 0x001000000c069890 */ /* 0x000fc8000fffe13f */
[----:B------:R-:W-:Y:S02]  /*0590*/  @!UP1 USHF.L.U32 UR7, UR6, 0xb, URZ ;  /* 0x0000000b06079899 */ /* 0x000fe4000800063f */
[----:B------:R-:W-:Y:S01]  /*05a0*/  @!UP1 USHF.L.U32 UR6, UR6, 0x1, URZ ;  /* 0x0000000106069899 */ /* 0x000fe2000800063f */
[----:B------:R-:W-:Y:S01]  /*05b0*/  VOTEU.ALL UP0, P0 ;  /* 0x00000000003f7886 */ /* 0x000fe20000000000 */
[----:B-----5:R-:W-:Y:S01]  /*05c0*/  @!UP1 ULEA UR10, UR11, UR10, 0x18 ;  /* 0x0000000a0b0a9291 */ /* 0x020fe2000f8ec03f */
[----:B------:R-:W-:Y:S01]  /*05d0*/  VOTEU.ALL UP1, P0 ;  /* 0x00000000003f7886 */ /* 0x000fe20000020000 */
[----:B------:R-:W1:Y:S02]  /*05e0*/  FENCE.VIEW.ASYNC.S ;  /* 0x00000000000073c6 */ /* 0x000e640000000000 */
[----:B-1----:R-:W2:Y:S02]  /*05f0*/  @!UP0 SYNCS.EXCH.64 URZ, [UR9+0x70], UR4 ;  /* 0x00007004093f85b2 */ /* 0x002ea40008000100 */
[----:B------:R1:W2:Y:S01]  /*0600*/  @!UP1 SYNCS.EXCH.64 URZ, [UR9+0x78], UR4 ;  /* 0x00007804093f95b2 */ /* 0x0002a20008000100 */
[----:B------:R-:W-:Y:S01]  /*0610*/  NOP ;  /* 0x0000000000007918 */ /* 0x000fe20000000000 */
[----:B-1----:R-:W-:-:S02]  /*0620*/  ULDC.64 UR4, c[0x0][0x598] ;  /* 0x0001660000047ab9 */ /* 0x002fc40000000a00 */
[----:B------:R-:W-:Y:S02]  /*0630*/  ISETP.NE.U32.AND P0, PT, RZ, UR4, PT ;  /* 0x00000004ff007c0c */ /* 0x000fe4000bf05070 */
[----:B------:R1:W2:Y:S02]  /*0640*/  @!UP2 SYNCS.EXCH.64 URZ, [UR10+0x50], UR6 ;  /* 0x000050060a3fa5b2 */ /* 0x0002a40008000100 */
[----:B------:R-:W-:Y:S01]  /*0650*/  ISETP.NE.AND.EX P0, PT, RZ, UR5, PT, P0 ;  /* 0x00000005ff007c0c */ /* 0x000fe2000bf05300 */
[----:B------:R1:W2:Y:S01]  /*0660*/  @!UP3 SYNCS.EXCH.64 URZ, [UR10+0x58], UR6 ;  /* 0x000058060a3fb5b2 */ /* 0x0002a20008000100 */
[----:B------:R1:W2:Y:S01]  /*0670*/  @!UP4 SYNCS.EXCH.64 URZ, [UR10+0x60], UR6 ;  /* 0x000060060a3fc5b2 */ /* 0x0002a20008000100 */
[----:B------:R1:W2:Y:S01]  /*0680*/  @!UP5 SYNCS.EXCH.64 URZ, [UR10+0x68], UR6 ;  /* 0x000068060a3fd5b2 */ /* 0x0002a20008000100 */
[----:B------:R-:W-:Y:S01]  /*0690*/  NOP ;  /* 0x0000000000007918 */ /* 0x000fe20000000000 */
[----:B--234-:R-:W-:Y:S08]  /*06a0*/  BAR.SYNC.DEFER_BLOCKING 0x0 ;  /* 0x0000000000007b1d */ /* 0x01cff00000010000 */
[----:B01----:R-:W-:Y:S05]  /*06b0*/  @!P0 BRA `(.L_x_3) ;  /* 0x00000000001c8947 */ /* 0x003fea0003800000 */
[----:B------:R-:W0:Y:S02]  /*06c0*/  LDC.64 R6, c[0x0][0x598] ;  /* 0x00016600ff067b82 */ /* 0x000e240000000a00 */
[----:B0-----:R-:W2:Y:S02]  /*06d0*/  LDG.E.64 R6, desc[UR52][R6.64] ;  /* 0x0000003406067981 */ /* 0x001ea4000c1e1b00 */
[----:B--2---:R-:W-:-:S04]  /*06e0*/  ISETP.NE.U32.AND P0, PT, R6, RZ, PT ;  /* 0x000000ff0600720c */ /* 0x004fc80003f05070 */
[----:B------:R-:W-:-:S13]  /*06f0*/  ISETP.NE.AND.EX P0, PT, R7, RZ, PT, P0 ;  /* 0x000000ff0700720c */ /* 0x000fda0003f05300 */
[----:B------:R-:W-:Y:S05]  /*0700*/  @!P0 BRA `(.L_x_3) ;  /* 0x0000000000088947 */ /* 0x000fea0003800000 */
[----:B------:R1:W5:Y:S01]  /*0710*/  LD.E R22, desc[UR52][R6.64] ;  /* 0x0000003406167980 */ /* 0x000362000c101900 */
[----:B------:R-:W-:Y:S05]  /*0720*/  BRA `(.L_x_4) ;  /* 0x0000000000247947 */ /* 0x000fea0003800000 */
.L_x_3:
[----:B------:R-:W-:Y:S02]  /*0730*/  ULDC.64 UR4, c[0x0][0x588] ;  /* 0x0001620000047ab9 */ /* 0x000fe40000000a00 */
[----:B------:R-:W-:-:S04]  /*0740*/  ISETP.NE.U32.AND P0, PT, RZ, UR4, PT ;  /* 0x00000004ff007c0c */ /* 0x000fc8000bf05070 */
[----:B------:R-:W-:-:S13]  /*0750*/  ISETP.NE.AND.EX P0, PT, RZ, UR5, PT, P0 ;  /* 0x00000005ff007c0c */ /* 0x000fda000bf05300 */
[----:B------:R-:W-:Y:S05]  /*0760*/  @!P0 BRA `(.L_x_5) ;  /* 0x00000000000c8947 */ /* 0x000fea0003800000 */
[----:B------:R-:W0:Y:S02]  /*0770*/  LDC.64 R22, c[0x0][0x588] ;  /* 0x00016200ff167b82 */ /* 0x000e240000000a00 */
[----:B0-----:R0:W5:Y:S01]  /*0780*/  LDG.E R22, desc[UR52][R22.64] ;  /* 0x0000003416167981 */ /* 0x001162000c1e1900 */
[----:B------:R-:W-:Y:S05]  /*0790*/  BRA `(.L_x_4) ;  /* 0x0000000000087947 */ /* 0x000fea0003800000 */
.L_x_5:
[----:B------:R-:W-:Y:S02]  /*07a0*/  ULDC UR4, c[0x0][0x580] ;  /* 0x0001600000047ab9 */ /* 0x000fe40000000800 */
[----:B------:R-:W-:-:S07]  /*07b0*/  IMAD.U32 R22, RZ, RZ, UR4 ;  /* 0x00000004ff167e24 */ /* 0x000fce000f8e00ff */
.L_x_4:
[----:B------:R-:W-:Y:S02]  /*07c0*/  ULDC.64 UR4, c[0x0][0x5a0] ;  /* 0x0001680000047ab9 */ /* 0x000fe40000000a00 */
[----:B------:R-:W-:-:S04]  /*07d0*/  ISETP.NE.U32.AND P0, PT, RZ, UR4, PT ;  /* 0x00000004ff007c0c */ /* 0x000fc8000bf05070 */
[----:B------:R-:W-:-:S13]  /*07e0*/  ISETP.NE.AND.EX P0, PT, RZ, UR5, PT, P0 ;  /* 0x00000005ff007c0c */ /* 0x000fda000bf05300 */
[----:B------:R-:W-:Y:S05]  /*07f0*/  @!P0 BRA `(.L_x_6) ;  /* 0x00000000001c8947 */ /* 0x000fea0003800000 */
[----:B-1----:R-:W1:Y:S02]  /*0800*/  LDC.64 R6, c[0x0][0x5a0] ;  /* 0x00016800ff067b82 */ /* 0x002e640000000a00 */
[----:B-1----:R-:W2:Y:S02]  /*0810*/  LDG.E.64 R6, desc[UR52][R6.64] ;  /* 0x0000003406067981 */ /* 0x002ea4000c1e1b00 */
[----:B--2---:R-:W-:-:S04]  /*0820*/  ISETP.NE.U32.AND P0, PT, R6, RZ, PT ;  /* 0x000000ff0600720c */ /* 0x004fc80003f05070 */
[----:B------:R-:W-:-:S13]  /*0830*/  ISETP.NE.AND.EX P0, PT, R7, RZ, PT, P0 ;  /* 0x000000ff0700720c */ /* 0x000fda0003f05300 */
[----:B------:R-:W-:Y:S05]  /*0840*/  @!P0 BRA `(.L_x_6) ;  /* 0x0000000000088947 */ /* 0x000fea0003800000 */
[----:B0-----:R2:W5:Y:S01]  /*0850*/  LD.E R23, desc[UR52][R6.64] ;  /* 0x0000003406177980 */ /* 0x001562000c101900 */
[----:B------:R-:W-:Y:S05]  /*0860*/  BRA `(.L_x_7) ;  /* 0x0000000000247947 */ /* 0x000fea0003800000 */
.L_x_6:
[----:B------:R-:W-:Y:S02]  /*0870*/  ULDC.64 UR4, c[0x0][0x590] ;  /* 0x0001640000047ab9 */ /* 0x000fe40000000a00 */
[----:B------:R-:W-:-:S04]  /*0880*/  ISETP.NE.U32.AND P0, PT, RZ, UR4, PT ;  /* 0x00000004ff007c0c */ /* 0x000fc8000bf05070 */
[----:B------:R-:W-:-:S13]  /*0890*/  ISETP.NE.AND.EX P0, PT, RZ, UR5, PT, P0 ;  /* 0x00000005ff007c0c */ /* 0x000fda000bf05300 */
[----:B------:R-:W-:Y:S05]  /*08a0*/  @!P0 BRA `(.L_x_8) ;  /* 0x00000000000c8947 */ /* 0x000fea0003800000 */
[----:B-1----:R-:W0:Y:S02]  /*08b0*/  LDC.64 R6, c[0x0][0x590] ;  /* 0x00016400ff067b82 */ /* 0x002e240000000a00 */
[----:B0-----:R0:W5:Y:S01]  /*08c0*/  LDG.E R23, desc[UR52][R6.64] ;  /* 0x0000003406177981 */ /* 0x001162000c1e1900 */
[----:B------:R-:W-:Y:S05]  /*08d0*/  BRA `(.L_x_7) ;  /* 0x0000000000087947 */ /* 0x000fea0003800000 */
.L_x_8:
[----:B------:R-:W-:Y:S02]  /*08e0*/  ULDC UR4, c[0x0][0x584] ;  /* 0x0001610000047ab9 */ /* 0x000fe40000000800 */
[----:B0-----:R-:W-:-:S07]  /*08f0*/  IMAD.U32 R23, RZ, RZ, UR4 ;  /* 0x00000004ff177e24 */ /* 0x001fce000f8e00ff */
.L_x_7:
[----:B------:R-:W3:Y:S01]  /*0900*/  S2UR UR10, SR_CTAID.Y ;  /* 0x00000000000a79c3 */ /* 0x000ee20000002600 */
[----:B------:R-:W-:Y:S01]  /*0910*/  ULDC UR5, c[0x0][0x65c] ;  /* 0x0001970000057ab9 */ /* 0x000fe20000000800 */
[----:B------:R-:W-:Y:S01]  /*0920*/  UISETP.NE.AND UP0, UPT, UR15, 0x2, UPT ;  /* 0x000000020f00788c */ /* 0x000fe2000bf05270 */
[----:B------:R-:W-:Y:S01]  /*0930*/  PRMT R5, RZ, 0x7610, R5 ;  /* 0x00007610ff057816 */ /* 0x000fe20000000005 */
[----:B------:R-:W-:Y:S01]  /*0940*/  UISETP.NE.AND UP2, UPT, UR5, 0x1, UPT ;  /* 0x000000010500788c */ /* 0x000fe2000bf45270 */
[----:B------:R-:W-:Y:S02]  /*0950*/  IMAD.MOV.U32 R18, RZ, RZ, -0x1 ;  /* 0xffffffffff127424 */ /* 0x000fe400078e00ff */
[----:B------:R-:W-:Y:S01]  /*0960*/  IMAD.MOV.U32 R19, RZ, RZ, -0x1 ;  /* 0xffffffffff137424 */ /* 0x000fe200078e00ff */
[----:B------:R-:W4:Y:S01]  /*0970*/  S2UR UR4, SR_CTAID.X ;  /* 0x00000000000479c3 */ /* 0x000f220000002500 */
[----:B------:R-:W-:-:S06]  /*0980*/  UP2UR UR38, UPR, URZ, 0x4 ;  /* 0x000000043f267883 */ /* 0x000fcc0008000000 */
[----:B------:R-:W-:Y:S01]  /*0990*/  @UP2 ULDC UR12, c[0x0][0x10] ;  /* 0x00000400000c2ab9 */ /* 0x000fe20000000800 */
[----:B------:R-:W-:Y:S01]  /*09a0*/  @UP2 UMOV UR7, URZ ;  /* 0x0000003f00072c82 */ /* 0x000fe20008000000 */
[----:B------:R-:W-:Y:S01]  /*09b0*/  @UP2 UMOV UR5, URZ ;  /* 0x0000003f00052c82 */ /* 0x000fe20008000000 */
[----:B012---:R-:W0:Y:S01]  /*09c0*/  LDC.64 R6, c[0x0][0x650] ;  /* 0x00019400ff067b82 */ /* 0x007e220000000a00 */
[----:B---3--:R-:W-:Y:S02]  /*09d0*/  @UP2 UMOV UR9, UR10 ;  /* 0x0000000a00092c82 */ /* 0x008fe40008000000 */
[----:B------:R-:W-:Y:S01]  /*09e0*/  @UP2 UMOV UR6, UR9 ;  /* 0x0000000900062c82 */ /* 0x000fe20008000000 */
[----:B------:R-:W-:Y:S01]  /*09f0*/  @!UP2 UMOV UR9, UR10 ;  /* 0x0000000a0009ac82 */ /* 0x000fe20008000000 */
[----:B----4-:R-:W-:-:S03]  /*0a00*/  @UP2 UIMAD.WIDE.U32 UR12, UR4, UR12, UR6 ;  /* 0x0000000c040c22a5 */ /* 0x010fc6000f8e0006 */
[----:B------:R-:W-:Y:S01]  /*0a10*/  @!UP2 ULDC UR6, c[0x0][0xc] ;  /* 0x000003000006aab9 */ /* 0x000fe20000000800 */
[----:B------:R-:W-:Y:S01]  /*0a20*/  @UP2 UIADD3 UR14, UR13, UR5, URZ ;  /* 0x000000050d0e2290 */ /* 0x000fe2000fffe03f */
[----:B------:R-:W-:Y:S02]  /*0a30*/  ULDC UR10, c[0x0][0xc] ;  /* 0x00000300000a7ab9 */ /* 0x000fe40000000800 */
[----:B------:R-:W-:Y:S01]  /*0a40*/  UMOV UR5, URZ ;  /* 0x0000003f00057c82 */ /* 0x000fe20008000000 */
[----:B------:R-:W-:Y:S01]  /*0a50*/  ULDC UR11, c[0x0][0x10] ;  /* 0x00000400000b7ab9 */ /* 0x000fe20000000800 */
[----:B------:R-:W-:Y:S02]  /*0a60*/  @!UP2 UIMAD.WIDE.U32 UR6, UR6, UR9, UR4 ;  /* 0x000000090606a2a5 */ /* 0x000fe4000f8e0004 */
[----:B------:R-:W-:Y:S01]  /*0a70*/  UIMAD.WIDE.U32 UR10, UR10, UR11, URZ ;  /* 0x0000000b0a0a72a5 */ /* 0x000fe2000f8e003f */
[----:B------:R-:W-:-:S03]  /*0a80*/  ULDC UR13, c[0x0][0x14] ;  /* 0x00000500000d7ab9 */ /* 0x000fc60000000800 */
[----:B------:R-:W-:Y:S02]  /*0a90*/  UIMAD.WIDE.U32 UR50, UR10, UR13, URZ ;  /* 0x0000000d0a3272a5 */ /* 0x000fe4000f8e003f */
[----:B------:R-:W-:Y:S01]  /*0aa0*/  UIMAD UR37, UR11, UR13, URZ ;  /* 0x0000000d0b2572a4 */ /* 0x000fe2000f8e023f */
[----:B------:R-:W-:Y:S01]  /*0ab0*/  @!UP2 UMOV UR12, UR6 ;  /* 0x00000006000cac82 */ /* 0x000fe20008000000 */
[----:B------:R-:W-:Y:S02]  /*0ac0*/  @!UP2 UMOV UR14, UR7 ;  /* 0x00000007000eac82 */ /* 0x000fe40008000000 */
[----:B------:R-:W-:Y:S02]  /*0ad0*/  UIADD3 UR37, UR51, UR37, URZ ;  /* 0x0000002533257290 */ /* 0x000fe4000fffe03f */
[----:B------:R-:W-:-:S04]  /*0ae0*/  UIADD3 UR6, UP1, UR12, UR50, URZ ;  /* 0x000000320c067290 */ /* 0x000fc8000ff3e03f */
[----:B------:R-:W-:Y:S02]  /*0af0*/  UIADD3.X UR7, UR14, UR37, URZ, UP1, !UPT ;  /* 0x000000250e077290 */ /* 0x000fe40008ffe43f */
[----:B------:R-:W-:Y:S02]  /*0b00*/  USEL UR6, UR6, UR12, !UP0 ;  /* 0x0000000c06067287 */ /* 0x000fe4000c000000 */
[----:B------:R-:W-:-:S04]  /*0b10*/  USEL UR7, UR7, UR14, !UP0 ;  /* 0x0000000e07077287 */ /* 0x000fc8000c000000 */
[----:B0-----:R-:W-:Y:S01]  /*0b20*/  ISETP.LE.U32.AND P0, PT, R6, UR6, PT ;  /* 0x0000000606007c0c */ /* 0x001fe2000bf03070 */
[----:B------:R-:W-:Y:S02]  /*0b30*/  IMAD.U32 R16, RZ, RZ, UR6 ;  /* 0x00000006ff107e24 */ /* 0x000fe4000f8e00ff */
[----:B------:R-:W-:Y:S02]  /*0b40*/  IMAD.U32 R2, RZ, RZ, UR7 ;  /* 0x00000007ff027e24 */ /* 0x000fe4000f8e00ff */
[----:B------:R-:W-:-:S03]  /*0b50*/  IMAD.U32 R17, RZ, RZ, UR7 ;  /* 0x00000007ff117e24 */ /* 0x000fc6000f8e00ff */
[----:B------:R-:W-:Y:S01]  /*0b60*/  ISETP.GE.U32.AND.EX P0, PT, R2, R7, PT, P0 ;  /* 0x000000070200720c */ /* 0x000fe20003f06100 */
[----:B------:R-:W-:-:S12]  /*0b70*/  IMAD.MOV.U32 R2, RZ, RZ, -0x1 ;  /* 0xffffffffff027424 */ /* 0x000fd800078e00ff */
[----:B------:R-:W-:Y:S05]  /*0b80*/  @P0 BRA `(.L_x_9) ;  /* 0x00000004008c0947 */ /* 0x000fea0003800000 */
[----:B------:R-:W-:Y:S01]  /*0b90*/  I2FP.F32.U32 R2, UR4 ;  /* 0x0000000400027c45 */ /* 0x000fe20008201000 */
[----:B------:R-:W-:Y:S01]  /*0ba0*/  ULDC.64 UR16, c[0x0][0x628] ;  /* 0x00018a0000107ab9 */ /* 0x000fe20000000a00 */
[----:B------:R-:W-:Y:S01]  /*0bb0*/  ULDC UR6, c[0x0][0x150] ;  /* 0x0000540000067ab9 */ /* 0x000fe20000000800 */
[----:B------:R-:W-:Y:S01]  /*0bc0*/  ISETP.NE.U32.AND P0, PT, RZ, UR16, PT ;  /* 0x00000010ff007c0c */ /* 0x000fe2000bf05070 */
[----:B------:R-:W-:Y:S01]  /*0bd0*/  ULDC UR15, c[0x0][0x630] ;  /* 0x00018c00000f7ab9 */ /* 0x000fe20000000800 */
[----:B------:R-:W-:Y:S01]  /*0be0*/  FMUL R2, R2, UR6 ;  /* 0x0000000602027c20 */ /* 0x000fe20008400000 */
[----:B------:R-:W-:Y:S01]  /*0bf0*/  R2UR UR19, R16 ;  /* 0x00000000101372ca */ /* 0x000fe200000e0000 */
[----:B------:R-:W-:Y:S01]  /*0c00*/  ULDC UR21, c[0x0][0x154] ;  /* 0x0000550000157ab9 */ /* 0x000fe20000000800 */
[----:B------:R-:W-:Y:S01]  /*0c10*/  ISETP.NE.AND.EX P0, PT, RZ, UR17, PT, P0 ;  /* 0x00000011ff007c0c */ /* 0x000fe2000bf05300 */
[----:B------:R0:W1:Y:S01]  /*0c20*/  F2I.U32.TRUNC.NTZ R5, R2 ;  /* 0x0000000200057305 */ /* 0x000062000020f000 */
[----:B------:R-:W-:-:S02]  /*0c30*/  R2UR UR20, R17 ;  /* 0x00000000111472ca */ /* 0x000fc400000e0000 */
[----:B------:R-:W-:Y:S02]  /*0c40*/  R2UR UR6, R16 ;  /* 0x00000000100672ca */ /* 0x000fe400000e0000 */
[----:B------:R-:W-:-:S07]  /*0c50*/  R2UR UR7, R17 ;  /* 0x00000000110772ca */ /* 0x000fce00000e0000 */
[----:B0-----:R-:W-:Y:S08]  /*0c60*/  @!P0 BRA `(.L_x_10) ;  /* 0x0000000000308947 */ /* 0x001ff00003800000 */
[----:B------:R-:W-:Y:S01]  /*0c70*/  R2UR UR6, R16 ;  /* 0x00000000100672ca */ /* 0x000fe200000e0000 */
[----:B------:R-:W-:Y:S01]  /*0c80*/  ULDC UR12, c[0x0][0x634] ;  /* 0x00018d00000c7ab9 */ /* 0x000fe20000000800 */
[----:B------:R-:W-:-:S11]  /*0c90*/  R2UR UR14, R17 ;  /* 0x00000000110e72ca */ /* 0x000fd600000e0000 */
[----:B------:R-:W-:-:S04]  /*0ca0*/  UIADD3 UR12, UP1, UR6, UR12, URZ ;  /* 0x0000000c060c7290 */ /* 0x000fc8000ff3e03f */
[----:B------:R-:W-:-:S04]  /*0cb0*/  UIADD3.X UR14, URZ, UR14, URZ, UP1, !UPT ;  /* 0x0000000e3f0e7290 */ /* 0x000fc80008ffe43f */
[----:B------:R-:W-:-:S04]  /*0cc0*/  UIMAD.WIDE.U32 UR6, UR14, UR16, URZ ;  /* 0x000000100e0672a5 */ /* 0x000fc8000f8e003f */
[----:B------:R-:W-:Y:S02]  /*0cd0*/  UIMAD.WIDE.U32 UR10, UP1, UR12, UR17, UR6 ;  /* 0x000000110c0a72a5 */ /* 0x000fe4000f820006 */
[----:B------:R-:W-:Y:S02]  /*0ce0*/  UIMAD.WIDE.U32 UR6, UR12, UR16, URZ ;  /* 0x000000100c0672a5 */ /* 0x000fe4000f8e003f */
[----:B------:R-:W-:Y:S02]  /*0cf0*/  UIADD3.X UR13, URZ, URZ, URZ, UP1, !UPT ;  /* 0x0000003f3f0d7290 */ /* 0x000fe40008ffe43f */
[----:B------:R-:W-:Y:S01]  /*0d00*/  UIADD3 URZ, UP1, UR7, UR10, URZ ;  /* 0x0000000a073f7290 */ /* 0x000fe2000ff3e03f */
[----:B------:R-:W-:-:S03]  /*0d10*/  UMOV UR12, UR11 ;  /* 0x0000000b000c7c82 */ /* 0x000fc60008000000 */
[----:B------:R-:W-:-:S12]  /*0d20*/  UIMAD.WIDE.U32.X UR6, UR14, UR17, UR12, UP1 ;  /* 0x000000110e0672a5 */ /* 0x000fd800088e040c */
.L_x_10:
[----:B------:R-:W-:Y:S01]  /*0d30*/  USHF.R.U64 UR5, UR6, UR15, UR7 ;  /* 0x0000000f06057299 */ /* 0x000fe20008001207 */
[----:B------:R-:W-:Y:S01]  /*0d40*/  I2FP.F32.U32 R2, UR9 ;  /* 0x0000000900027c45 */ /* 0x000fe20008201000 */
[----:B------:R-:W-:Y:S01]  /*0d50*/  USHF.R.U32.HI UR6, URZ, UR15, UR7 ;  /* 0x0000000f3f067299 */ /* 0x000fe20008011607 */
[----:B-1----:R-:W-:Y:S01]  /*0d60*/  R2UR UR14, R5 ;  /* 0x00000000050e72ca */ /* 0x002fe200000e0000 */
[----:B------:R-:W-:Y:S02]  /*0d70*/  UIADD3 UR17, UP1, URZ, -UR5, URZ ;  /* 0x800000053f117290 */ /* 0x000fe4000ff3e03f */
[----:B------:R-:W-:Y:S01]  /*0d80*/  FMUL R2, R2, UR21 ;  /* 0x0000001502027c20 */ /* 0x000fe20008400000 */
[----:B------:R-:W-:Y:S01]  /*0d90*/  ULDC.64 UR10, c[0x0][0x620] ;  /* 0x00018800000a7ab9 */ /* 0x000fe20000000a00 */
[----:B------:R-:W-:Y:S01]  /*0da0*/  UIADD3.X UR6, URZ, ~UR6, URZ, UP1, !UPT ;  /* 0x800000063f067290 */ /* 0x000fe20008ffe43f */
[----:B------:R-:W-:Y:S01]  /*0db0*/  UMOV UR12, UR19 ;  /* 0x00000013000c7c82 */ /* 0x000fe20008000000 */
[----:B------:R-:W-:-:S02]  /*0dc0*/  UMOV UR13, UR20 ;  /* 0x00000014000d7c82 */ /* 0x000fc40008000000 */
[----:B------:R-:W-:Y:S01]  /*0dd0*/  UIMAD UR6, UR6, UR10, URZ ;  /* 0x0000000a060672a4 */ /* 0x000fe2000f8e023f */
[----:B------:R-:W0:Y:S01]  /*0de0*/  F2I.U32.TRUNC.NTZ R2, R2 ;  /* 0x0000000200027305 */ /* 0x000e22000020f000 */
[----:B------:R-:W-:Y:S02]  /*0df0*/  UIMAD.WIDE.U32 UR12, UR17, UR10, UR12 ;  /* 0x0000000a110c72a5 */ /* 0x000fe4000f8e000c */
[----:B------:R-:W-:Y:S01]  /*0e00*/  UIMAD UR17, UR17, UR11, UR6 ;  /* 0x0000000b111172a4 */ /* 0x000fe2000f8e0206 */
[----:B------:R-:W-:Y:S01]  /*0e10*/  ULDC UR24, c[0x0][0x658] ;  /* 0x0001960000187ab9 */ /* 0x000fe20000000800 */
[----:B------:R-:W-:Y:S02]  /*0e20*/  UMOV UR22, 0xffffffff ;  /* 0xffffffff00167882 */ /* 0x000fe40000000000 */
[----:B------:R-:W-:Y:S01]  /*0e30*/  UIADD3 UR17, UR13, UR17, URZ ;  /* 0x000000110d117290 */ /* 0x000fe2000fffe03f */
[----:B------:R-:W-:Y:S01]  /*0e40*/  ULDC UR19, c[0x0][0x618] ;  /* 0x0001860000137ab9 */ /* 0x000fe20000000800 */
[----:B------:R-:W-:Y:S01]  /*0e50*/  ULDC.64 UR6, c[0x0][0x640] ;  /* 0x0001900000067ab9 */ /* 0x000fe20000000a00 */
[----:B------:R-:W-:Y:S01]  /*0e60*/  USHF.L.U32 UR13, UR22, UR24, URZ ;  /* 0x00000018160d7299 */ /* 0x000fe2000800063f */
[----:B------:R-:W-:Y:S01]  /*0e70*/  ISETP.NE.U32.AND P0, PT, RZ, UR6, PT ;  /* 0x00000006ff007c0c */ /* 0x000fe2000bf05070 */
[----:B------:R-:W-:-:S02]  /*0e80*/  USHF.R.U64 UR22, UR12, UR19, UR17 ;  /* 0x000000130c167299 */ /* 0x000fc40008001211 */
[----:B------:R-:W-:Y:S01]  /*0e90*/  USHF.R.U32.HI UR12, URZ, UR19, UR17 ;  /* 0x000000133f0c7299 */ /* 0x000fe20008011611 */
[----:B0-----:R-:W-:Y:S01]  /*0ea0*/  R2UR UR16, R2 ;  /* 0x00000000021072ca */ /* 0x001fe200000e0000 */
[----:B------:R-:W-:Y:S01]  /*0eb0*/  ULDC UR21, c[0x0][0x608] ;  /* 0x0001820000157ab9 */ /* 0x000fe20000000800 */
[----:B------:R-:W-:Y:S01]  /*0ec0*/  ISETP.NE.AND.EX P0, PT, RZ, UR7, PT, P0 ;  /* 0x00000007ff007c0c */ /* 0x000fe2000bf05300 */
[----:B------:R-:W-:Y:S02]  /*0ed0*/  USHF.R.U64 UR26, UR22, UR21, UR12 ;  /* 0x00000015161a7299 */ /* 0x000fe4000800120c */
[----:B------:R-:W-:Y:S01]  /*0ee0*/  USHF.R.U32.HI UR12, URZ, UR21, UR12 ;  /* 0x000000153f0c7299 */ /* 0x000fe2000801160c */
[----:B------:R-:W-:Y:S01]  /*0ef0*/  UMOV UR20, 0x1 ;  /* 0x0000000100147882 */ /* 0x000fe20000000000 */
[----:B------:R-:W-:Y:S02]  /*0f00*/  UIADD3 UR14, -UR14, URZ, URZ ;  /* 0x0000003f0e0e7290 */ /* 0x000fe4000fffe13f */
[----:B------:R-:W-:-:S02]  /*0f10*/  USHF.R.U64 UR27, UR26, UR24, UR12 ;  /* 0x000000181a1b7299 */ /* 0x000fc4000800120c */
[----:B------:R-:W-:Y:S01]  /*0f20*/  USHF.L.U32 UR19, UR20, UR24, URZ ;  /* 0x0000001814137299 */ /* 0x000fe2000800063f */
[----:B------:R-:W-:Y:S01]  /*0f30*/  ULDC UR15, c[0x0][0x144] ;  /* 0x00005100000f7ab9 */ /* 0x000fe20000000800 */
[----:B------:R-:W-:Y:S01]  /*0f40*/  ULDC UR10, c[0x0][0x600] ;  /* 0x00018000000a7ab9 */ /* 0x000fe20000000800 */
[----:B------:R-:W-:Y:S02]  /*0f50*/  ULOP3.LUT UR20, URZ, UR13, URZ, 0x33, !UPT ;  /* 0x0000000d3f147292 */ /* 0x000fe4000f8e333f */
[----:B------:R-:W-:Y:S02]  /*0f60*/  USHF.R.U32.HI UR13, URZ, UR24, UR12 ;  /* 0x000000183f0d7299 */ /* 0x000fe4000801160c */
[----:B------:R-:W-:Y:S02]  /*0f70*/  UIADD3 UR11, UR10, -0x1, URZ ;  /* 0xffffffff0a0b7890 */ /* 0x000fe4000fffe03f */
[----:B------:R-:W-:Y:S02]  /*0f80*/  UIADD3 UR23, -UR16, URZ, URZ ;  /* 0x0000003f10177290 */ /* 0x000fe4000fffe13f */
[----:B------:R-:W-:Y:S01]  /*0f90*/  UIMAD UR4, UR15, UR14, UR4 ;  /* 0x0000000e0f0472a4 */ /* 0x000fe2000f8e0204 */
[----:B------:R-:W-:Y:S01]  /*0fa0*/  ULDC UR28, c[0x0][0x148] ;  /* 0x00005200001c7ab9 */ /* 0x000fe20000000800 */
[----:B------:R-:W-:Y:S01]  /*0fb0*/  ULDC UR24, c[0x0][0x648] ;  /* 0x0001920000187ab9 */ /* 0x000fe20000000800 */
[----:B------:R-:W-:Y:S01]  /*0fc0*/  ULDC UR25, c[0x0][0x638] ;  /* 0x00018e0000197ab9 */ /* 0x000fe20000000800 */
[----:B------:R-:W-:Y:S01]  /*0fd0*/  UMOV UR12, UR27 ;  /* 0x0000001b000c7c82 */ /* 0x000fe20008000000 */
[----:B------:R-:W-:Y:S07]  /*0fe0*/  @!P0 BRA `(.L_x_11) ;  /* 0x0000000000308947 */ /* 0x000fee0003800000 */
[----:B------:R-:W-:Y:S02]  /*0ff0*/  ULDC UR16, c[0x0][0x64c] ;  /* 0x0001930000107ab9 */ /* 0x000fe40000000800 */
        /* <DEDUP_REMOVED lines=8> */
[----:B------:R-:W-:-:S07]  /*1080*/  UIMAD.WIDE.U32.X UR6, UR21, UR7, UR16, UP1 ;  /* 0x00000007150672a5 */ /* 0x000fce00088e0410 */
[----:B------:R-:W-:Y:S01]  /*1090*/  UMOV UR12, UR6 ;  /* 0x00000006000c7c82 */ /* 0x000fe20008000000 */
[----:B------:R-:W-:-:S05]  /*10a0*/  UMOV UR13, UR7 ;  /* 0x00000007000d7c82 */ /* 0x000fca0008000000 */
.L_x_11:
[----:B------:R-:W-:Y:S01]  /*10b0*/  UISETP.NE.AND UP1, UPT, UR38, URZ, UPT ;  /* 0x0000003f2600728c */ /* 0x000fe2000bf25270 */
[----:B------:R-:W-:Y:S01]  /*10c0*/  IMAD.MOV.U32 R5, RZ, RZ, 0x1 ;  /* 0x00000001ff057424 */ /* 0x000fe200078e00ff */
[----:B------:R-:W-:Y:S01]  /*10d0*/  USHF.R.U64 UR6, UR12, UR24, UR13 ;  /* 0x000000180c067299 */ /* 0x000fe2000800120d */
[----:B------:R-:W-:Y:S01]  /*10e0*/  IMAD.U32 R19, RZ, RZ, UR5 ;  /* 0x00000005ff137e24 */ /* 0x000fe2000f8e00ff */
[----:B------:R-:W-:Y:S02]  /*10f0*/  ULOP3.LUT UR20, UR26, UR20, URZ, 0xc0, !UPT ;  /* 0x000000141a147292 */ /* 0x000fe4000f8ec03f */
[----:B------:R-:W-:Y:S02]  /*1100*/  UIADD3 UR7, -UR6, URZ, URZ ;  /* 0x0000003f06077290 */ /* 0x000fe4000fffe13f */
[----:B------:R-:W-:Y:S02]  /*1110*/  UIMAD UR19, UR19, UR6, UR20 ;  /* 0x00000006131372a4 */ /* 0x000fe4000f8e0214 */
[----:B------:R-:W-:-:S02]  /*1120*/  ULOP3.LUT UR11, UR22, UR11, URZ, 0xc0, !UPT ;  /* 0x0000000b160b7292 */ /* 0x000fc4000f8ec03f */
[----:B------:R-:W-:Y:S02]  /*1130*/  @UP1 UIMAD UR4, UR28, UR23, UR9 ;  /* 0x000000171c0412a4 */ /* 0x000fe4000f8e0209 */
[----:B------:R-:W-:-:S03]  /*1140*/  UIMAD UR6, UR7, UR25, UR27 ;  /* 0x00000019070672a4 */ /* 0x000fc6000f8e021b */
[----:B------:R-:W-:Y:S01]  /*1150*/  ULDC UR7, c[0x0][0x610] ;  /* 0x0001840000077ab9 */ /* 0x000fe20000000800 */
[----:B------:R-:W-:Y:S02]  /*1160*/  UIMAD UR6, UR6, UR10, UR11 ;  /* 0x0000000a060672a4 */ /* 0x000fe4000f8e020b */
[----:B------:R-:W-:-:S04]  /*1170*/  UIMAD UR4, UR19, UR7, UR4 ;  /* 0x00000007130472a4 */ /* 0x000fc8000f8e0204 */
[----:B------:R-:W-:Y:S02]  /*1180*/  USEL UR7, UR6, UR4, !UP1 ;  /* 0x0000000406077287 */ /* 0x000fe4000c800000 */
[----:B------:R-:W-:-:S04]  /*1190*/  USEL UR4, UR4, UR6, !UP1 ;  /* 0x0000000604047287 */ /* 0x000fc8000c800000 */
[----:B------:R-:W-:Y:S02]  /*11a0*/  IMAD.U32 R2, RZ, RZ, UR7 ;  /* 0x00000007ff027e24 */ /* 0x000fe4000f8e00ff */
[----:B------:R-:W-:-:S07]  /*11b0*/  IMAD.U32 R18, RZ, RZ, UR4 ;  /* 0x00000004ff127e24 */ /* 0x000fce000f8e00ff */
.L_x_9:
[----:B------:R-:W-:Y:S02]  /*11c0*/  ULDC UR4, c[0x0][0x28c] ;  /* 0x0000a30000047ab9 */ /* 0x000fe40000000800 */
[----:B------:R-:W-:-:S04]  /*11d0*/  UIADD3 UR4, UR4, 0x1f, URZ ;  /* 0x0000001f04047890 */ /* 0x000fc8000fffe03f */
[----:B------:R-:W-:-:S04]  /*11e0*/  USHF.R.S32.HI UR5, URZ, 0x1f, UR4 ;  /* 0x0000001f3f057899 */ /* 0x000fc80008011404 */
[----:B------:R-:W-:-:S04]  /*11f0*/  ULEA.HI UR5, UR5, UR4, URZ, 0x5 ;  /* 0x0000000405057291 */ /* 0x000fc8000f8f283f */
[----:B------:R-:W-:Y:S01]  /*1200*/  USHF.R.S32.HI UR39, URZ, 0x5, UR5 ;  /* 0x000000053f277899 */ /* 0x000fe20008011405 */
[----:B------:R-:W-:Y:S11]  /*1210*/  @!P1 BRA `(.L_x_12) ;  /* 0x0000003400ec9947 */ /* 0x000ff60003800000 */
[----:B------:R-:W-:-:S06]  /*1220*/  UISETP.GT.U32.AND UP1, UPT, UR18, 0x1, UPT ;  /* 0x000000011200788c */ /* 0x000fcc000bf24070 */
[----:B------:R-:W-:-:S13]  /*1230*/  PLOP3.LUT P0, PT, PT, PT, UP1, 0x80, 0x0 ;  /* 0x000000000000781c */ /* 0x000fda0003f0f018 */
[----:B------:R-:W-:Y:S05]  /*1240*/  @P0 EXIT ;  /* 0x000000000000094d */ /* 0x000fea0003800000 */
.L_x_13:
[----:B------:R-:W-:-:S08]  /*1250*/  NOP ;  /* 0x0000000000007918 */ /* 0x000fd00000000000 */
[----:B------:R-:W0:Y:S02]  /*1260*/  USETMAXREG.TRY_ALLOC.CTAPOOL UP1, 0xe8 ;  /* 0x000000e8000079c8 */ /* 0x000e240008020600 */
[----:B0-----:R-:W-:-:S13]  /*1270*/  PLOP3.LUT P0, PT, PT, PT, UP1, 0x80, 0x0 ;  /* 0x000000000000781c */ /* 0x001fda0003f0f018 */
[----:B------:R-:W-:Y:S05]  /*1280*/  @!P0 BRA `(.L_x_13) ;  /* 0xfffffffc00f08947 */ /* 0x000fea000383ffff */
[----:B------:R-:W-:-:S13]  /*1290*/  LOP3.LUT P0, RZ, R5, 0xff, RZ, 0xc0, !PT ;  /* 0x000000ff05ff7812 */ /* 0x000fda000780c0ff */
[----:B------:R-:W-:Y:S05]  /*12a0*/  @!P0 EXIT ;  /* 0x000000000000894d */ /* 0x000fea0003800000 */
[----:B------:R-:W0:Y:S01]  /*12b0*/  S2UR UR5, SR_CgaCtaId ;  /* 0x00000000000579c3 */ /* 0x000e220000008800 */
[----:B------:R-:W-:Y:S01]  /*12c0*/  VIADD R6, R0, 0xffffffff ;  /* 0xffffffff00067836 */ /* 0x000fe20000000000 */
[----:B------:R-:W-:Y:S01]  /*12d0*/  SHF.R.S32.HI R0, RZ, 0x1f, R3 ;  /* 0x0000001fff007819 */ /* 0x000fe20000011403 */
[----:B------:R-:W-:Y:S01]  /*12e0*/  USHF.R.U32.HI UR4, URZ, 0x2, UR39 ;  /* 0x000000023f047899 */ /* 0x000fe20008011627 */
[----:B------:R-:W-:Y:S02]  /*12f0*/  UMOV UR42, 0x400 ;  /* 0x00000400002a7882 */ /* 0x000fe40000000000 */
[----:B------:R-:W-:Y:S01]  /*1300*/  R2UR UR49, R6 ;  /* 0x00000000063172ca */ /* 0x000fe200000e0000 */
[----:B------:R-:W-:Y:S01]  /*1310*/  ULOP3.LUT UR43, UR39, 0x3, URZ, 0xc0, !UPT ;  /* 0x00000003272b7892 */ /* 0x000fe2000f8ec03f */
[CC--:B------:R-:W-:Y:S01]  /*1320*/  LEA.HI R4, R0.reuse, R3.reuse, RZ, 0x2 ;  /* 0x0000000300047211 */ /* 0x0c0fe200078f10ff */
[----:B------:R-:W-:Y:S01]  /*1330*/  ULOP3.LUT UR4, UR4, 0x1, URZ, 0xc0, !UPT ;  /* 0x0000000104047892 */ /* 0x000fe2000f8ec03f */
[----:B------:R-:W-:Y:S01]  /*1340*/  LEA.HI R0, R0, R3, RZ, 0x5 ;  /* 0x0000000300007211 */ /* 0x000fe200078f28ff */
[----:B------:R-:W-:Y:S01]  /*1350*/  USEL UR43, UR43, URZ, !UP0 ;  /* 0x0000003f2b2b7287 */ /* 0x000fe2000c000000 */
[--C-:B------:R-:W-:Y:S01]  /*1360*/  SHF.R.S32.HI R56, RZ, 0x2, R4.reuse ;  /* 0x00000002ff387819 */ /* 0x100fe20000011404 */
[----:B------:R-:W-:Y:S01]  /*1370*/  UISETP.EQ.U32.AND UP0, UPT, UR4, 0x1, !UP0 ;  /* 0x000000010400788c */ /* 0x000fe2000c702070 */
[----:B------:R-:W-:Y:S01]  /*1380*/  SHF.R.S32.HI R5, RZ, 0x1f, R4 ;  /* 0x0000001fff057819 */ /* 0x000fe20000011404 */
[----:B------:R-:W-:Y:S01]  /*1390*/  UISETP.LT.AND UP1, UPT, UR39, 0x1, UPT ;  /* 0x000000012700788c */ /* 0x000fe2000bf21270 */
[----:B------:R-:W-:Y:S01]  /*13a0*/  LOP3.LUT R58, R4, 0xfffffffc, RZ, 0xc0, !PT ;  /* 0xfffffffc043a7812 */ /* 0x000fe200078ec0ff */
[----:B------:R-:W-:Y:S01]  /*13b0*/  ULDC UR6, c[0x0][0x284] ;  /* 0x0000a10000067ab9 */ /* 0x000fe20000000800 */
[----:B------:R-:W-:Y:S01]  /*13c0*/  LEA.HI R5, R5, R56, RZ, 0x3 ;  /* 0x0000003805057211 */ /* 0x000fe200078f18ff */
[----:B------:R-:W-:Y:S01]  /*13d0*/  USHF.L.U32 UR49, UR49, 0x3, URZ ;  /* 0x0000000331317899 */ /* 0x000fe2000800063f */
[----:B------:R-:W-:Y:S01]  /*13e0*/  ISETP.NE.AND P0, PT, R6, RZ, PT ;  /* 0x000000ff0600720c */ /* 0x000fe20003f05270 */
[----:B------:R-:W-:Y:S01]  /*13f0*/  USEL UR45, UR39, 0x1, UP1 ;  /* 0x00000001272d7887 */ /* 0x000fe20008800000 */
[----:B------:R-:W-:Y:S01]  /*1400*/  LOP3.LUT R5, R5, 0xfffffff8, RZ, 0xc0, !PT ;  /* 0xfffffff805057812 */ /* 0x000fe200078ec0ff */
[----:B------:R-:W-:Y:S01]  /*1410*/  IMAD.IADD R58, R3, 0x1, -R58 ;  /* 0x00000001033a7824 */ /* 0x000fe200078e0a3a */
[----:B0-----:R-:W-:Y:S01]  /*1420*/  ULEA UR42, UR5, UR42, 0x18 ;  /* 0x0000002a052a7291 */ /* 0x001fe2000f8ec03f */
[----:B------:R-:W-:Y:S01]  /*1430*/  IMAD.U32 R60, RZ, RZ, UR49 ;  /* 0x00000031ff3c7e24 */ /* 0x000fe2000f8e00ff */
[----:B------:R-:W-:Y:S01]  /*1440*/  SEL R68, RZ, 0x1, P0 ;  /* 0x00000001ff447807 */ /* 0x000fe20000000000 */
[----:B------:R-:W-:Y:S01]  /*1450*/  IMAD.IADD R56, R56, 0x1, -R5 ;  /* 0x0000000138387824 */ /* 0x000fe200078e0a05 */
[----:B------:R-:W-:Y:S01]  /*1460*/  UIADD3 UR44, UR42, 0x50, URZ ;  /* 0x000000502a2c7890 */ /* 0x000fe2000fffe03f */
[----:B------:R-:W-:Y:S01]  /*1470*/  SHF.R.S32.HI R5, RZ, 0x5, R0 ;  /* 0x00000005ff057819 */ /* 0x000fe20000011400 */
[----:B------:R-:W-:Y:S01]  /*1480*/  UIADD3 UR4, UR42, 0x4180, URZ ;  /* 0x000041802a047890 */ /* 0x000fe2000fffe03f */
[C---:B------:R-:W-:Y:S01]  /*1490*/  LOP3.LUT R62, R60.reuse, 0x8, RZ, 0xc0, !PT ;  /* 0x000000083c3e7812 */ /* 0x040fe200078ec0ff */
[----:B------:R-:W-:Y:S01]  /*14a0*/  UIADD3 UR5, UR42, 0x180, URZ ;  /* 0x000001802a057890 */ /* 0x000fe2000fffe03f */
[--C-:B------:R-:W-:Y:S01]  /*14b0*/  SHF.R.S32.HI R57, RZ, 0x1f, R56.reuse ;  /* 0x0000001fff397819 */ /* 0x100fe20000011438 */
[----:B------:R-:W-:Y:S01]  /*14c0*/  USHF.R.U32.HI UR4, URZ, 0x4, UR4 ;  /* 0x000000043f047899 */ /* 0x000fe20008011604 */
[C-C-:B------:R-:W-:Y:S01]  /*14d0*/  IMAD R63, R5.reuse, -0x10, -R56.reuse ;  /* 0xfffffff0053f7824 */ /* 0x140fe200078e0a38 */
[----:B------:R-:W-:Y:S01]  /*14e0*/  USHF.R.U32.HI UR5, URZ, 0x4, UR5 ;  /* 0x000000043f057899 */ /* 0x000fe20008011605 */
[----:B------:R-:W-:Y:S01]  /*14f0*/  IMAD.U32 R59, RZ, RZ, UR44 ;  /* 0x0000002cff3b7e24 */ /* 0x000fe2000f8e00ff */
[----:B------:R-:W-:Y:S01]  /*1500*/  ULOP3.LUT UR4, UR4, 0x3fff, URZ, 0xc0, !UPT ;  /* 0x00003fff04047892 */ /* 0x000fe2000f8ec03f */
[----:B------:R-:W-:Y:S01]  /*1510*/  IMAD.WIDE R56, R5, 0x10, R56 ;  /* 0x0000001005387825 */ /* 0x000fe200078e0238 */
[----:B------:R-:W-:Y:S01]  /*1520*/  ULOP3.LUT UR5, UR5, 0x3fff, URZ, 0xc0, !UPT ;  /* 0x00003fff05057892 */ /* 0x000fe2000f8ec03f */
[----:B------:R-:W-:Y:S01]  /*1530*/  LOP3.LUT R60, R60, 0x8, RZ, 0xc, !PT ;  /* 0x000000083c3c7812 */ /* 0x000fe200078e0cff */
[----:B------:R-:W-:Y:S01]  /*1540*/  ULOP3.LUT UR40, UR36, 0x1, URZ, 0xfc, !UPT ;  /* 0x0000000124287892 */ /* 0x000fe2000f8efc3f */
[----:B------:R-:W-:Y:S01]  /*1550*/  VIADD R61, R59, UR49 ;  /* 0x000000313b3d7c36 */ /* 0x000fe20008000000 */
[----:B------:R-:W-:Y:S01]  /*1560*/  LOP3.LUT R62, R62, 0x18, RZ, 0x3c, !PT ;  /* 0x000000183e3e7812 */ /* 0x000fe200078e3cff */
[----:B------:R-:W-:Y:S01]  /*1570*/  VIADD R63, R63, UR6 ;  /* 0x000000063f3f7c36 */ /* 0x000fe20008000000 */
[----:B------:R-:W-:-:S02]  /*1580*/  USHF.L.U32 UR41, UR39, 0x1, URZ ;  /* 0x0000000127297899 */ /* 0x000fc4000800063f */
[----:B------:R-:W-:Y:S02]  /*1590*/  UIADD3 UR45, -UR45, UR39, URZ ;  /* 0x000000272d2d7290 */ /* 0x000fe4000fffe13f */
[----:B------:R-:W-:Y:S02]  /*15a0*/  USEL UR46, URZ, 0x1, !UP0 ;  /* 0x000000013f2e7887 */ /* 0x000fe4000c000000 */
[----:B------:R-:W-:Y:S02]  /*15b0*/  ULOP3.LUT UR47, UR4, 0x10000, URZ, 0xfc, !UPT ;  /* 0x00010000042f7892 */ /* 0x000fe4000f8efc3f */
[----:B------:R-:W-:-:S12]  /*15c0*/  ULOP3.LUT UR48, UR5, 0x10000, URZ, 0xfc, !UPT ;  /* 0x0001000005307892 */ /* 0x000fd8000f8efc3f */
.L_x_97:
[----:B------:R-:W-:Y:S01]  /*15d0*/  SHF.L.U32 R0, R68, 0x1f, RZ ;  /* 0x0000001f44007819 */ /* 0x000fe200000006ff */
[----:B------:R-:W-:Y:S02]  /*15e0*/  ULDC UR4, c[0x0][0x28c] ;  /* 0x0000a30000047ab9 */ /* 0x000fe40000000800 */
[----:B------:R-:W-:Y:S01]  /*15f0*/  ISETP.LT.AND P1, PT, RZ, UR4, PT ;  /* 0x00000004ff007c0c */ /* 0x000fe2000bf21270 */
[----:B------:R-:W0:Y:S02]  /*1600*/  SYNCS.PHASECHK.TRANS64.TRYWAIT P0, [R59+UR49], R0 ;  /* 0x000000003b0075a7 */ /* 0x000e240008000171 */
[----:B0-23--:R-:W-:Y:S10]  /*1610*/  @!P0 BRA `(.L_x_14) ;  /* 0x0000004000d48947 */ /* 0x00dff40003800000 */
.L_x_119:
[----:B------:R-:W-:Y:S05]  /*1620*/  @P1 BRA `(.L_x_15) ;  /* 0x0000000000401947 */ /* 0x000fea0003800000 */
[----:B0-----:R-:W-:Y:S01]  /*1630*/  MOV R0, 0x0 ;  /* 0x0000000000007802 */ /* 0x001fe20000000f00 */
[----:B------:R-:W-:Y:S01]  /*1640*/  ULDC.64 UR4, c[0x4][0x68] ;  /* 0x01001a0000047ab9 */ /* 0x000fe20000000a00 */
[----:B------:R-:W-:Y:S01]  /*1650*/  ULDC.64 UR6, c[0x4][0x8] ;  /* 0x0100020000067ab9 */ /* 0x000fe20000000a00 */
[----:B------:R-:W-:Y:S01]  /*1660*/  IMAD.U32 R4, RZ, RZ, UR4 ;  /* 0x00000004ff047e24 */ /* 0x000fe2000f8e00ff */
[----:B------:R0:W1:Y:S01]  /*1670*/  LDC.64 R14, c[0x4][R0] ;  /* 0x01000000000e7b82 */ /* 0x0000620000000a00 */
[----:B------:R-:W-:Y:S01]  /*1680*/  IMAD.U32 R5, RZ, RZ, UR5 ;  /* 0x00000005ff057e24 */ /* 0x000fe2000f8e00ff */
[----:B------:R-:W-:Y:S01]  /*1690*/  ULDC.64 UR4, c[0x4][0x70] ;  /* 0x01001c0000047ab9 */ /* 0x000fe20000000a00 */
[----:B------:R-:W-:Y:S02]  /*16a0*/  IMAD.U32 R10, RZ, RZ, UR6 ;  /* 0x00000006ff0a7e24 */ /* 0x000fe4000f8e00ff */
[----:B------:R-:W-:Y:S02]  /*16b0*/  IMAD.U32 R6, RZ, RZ, UR4 ;  /* 0x00000004ff067e24 */ /* 0x000fe4000f8e00ff */
[----:B------:R-:W-:-:S02]  /*16c0*/  IMAD.U32 R7, RZ, RZ, UR5 ;  /* 0x00000005ff077e24 */ /* 0x000fc4000f8e00ff */
[----:B------:R-:W-:Y:S02]  /*16d0*/  IMAD.U32 R11, RZ, RZ, UR7 ;  /* 0x00000007ff0b7e24 */ /* 0x000fe4000f8e00ff */
[----:B------:R-:W-:Y:S02]  /*16e0*/  IMAD.MOV.U32 R8, RZ, RZ, 0x1e1 ;  /* 0x000001e1ff087424 */ /* 0x000fe400078e00ff */
[----:B------:R-:W-:Y:S02]  /*16f0*/  IMAD.MOV.U32 R12, RZ, RZ, 0x1 ;  /* 0x00000001ff0c7424 */ /* 0x000fe400078e00ff */
[----:B0-----:R-:W-:-:S07]  /*1700*/  IMAD.MOV.U32 R13, RZ, RZ, RZ ;  /* 0x000000ffff0d7224 */ /* 0x001fce00078e00ff */
[----:B------:R-:W-:-:S07]  /*1710*/  LEPC R20, `(.L_x_15) ;  /* 0x000000001014794e */ /* 0x000fce0000000000 */
[----:B-1---5:R-:W-:Y:S05]  /*1720*/  CALL.ABS.NOINC R14 ;  /* 0x000000000e007343 */ /* 0x022fea0003c00000 */
.L_x_15:
[----:B0-----:R-:W-:-:S05]  /*1730*/  IMAD.U32 R0, RZ, RZ, UR40 ;  /* 0x00000028ff007e24 */ /* 0x001fca000f8e00ff */
[----:B------:R-:W-:-:S13]  /*1740*/  ISETP.NE.AND P0, PT, R0, 0x3, PT ;  /* 0x000000030000780c */ /* 0x000fda0003f05270 */
[----:B------:R-:W-:Y:S05]  /*1750*/  @!P0 BRA `(.L_x_16) ;  /* 0x0000000000048947 */ /* 0x000fea0003800000 */
[----:B------:R-:W-:Y:S01]  /*1760*/  BPT.TRAP 0x1 ;  /* 0x000000040000795c */ /* 0x000fe20000300000 */
.L_x_16:
[----:B------:R-:W-:Y:S02]  /*1770*/  IMAD.U32 R3, RZ, RZ, UR43 ;  /* 0x0000002bff037e24 */ /* 0x000fe4000f8e00ff */
[----:B------:R-:W-:-:S03]  /*1780*/  IMAD.U32 R0, RZ, RZ, UR46 ;  /* 0x0000002eff007e24 */ /* 0x000fc6000f8e00ff */
[----:B------:R-:W-:Y:S02]  /*1790*/  LEA R3, R3, UR42, 0x3 ;  /* 0x0000002a03037c11 */ /* 0x000fe4000f8e18ff */
[----:B------:R-:W-:-:S04]  /*17a0*/  SHF.L.U32 R0, R0, 0x1f, RZ ;  /* 0x0000001f00007819 */ /* 0x000fc800000006ff */
[----:B------:R0:W1:Y:S01]  /*17b0*/  SYNCS.PHASECHK.TRANS64.TRYWAIT P1, [R3+URZ], R0 ;  /* 0x00000000030075a7 */ /* 0x000062000802017f */
[----:B------:R-:W-:Y:S05]  /*17c0*/  @!P0 BRA `(.L_x_17) ;  /* 0x0000000000048947 */ /* 0x000fea0003800000 */
[----:B------:R-:W-:Y:S01]  /*17d0*/  BPT.TRAP 0x1 ;  /* 0x000000040000795c */ /* 0x000fe20000300000 */
.L_x_17:
[----:B-1----:R-:W-:Y:S05]  /*17e0*/  @P1 BRA `(.L_x_18) ;  /* 0x0000000000081947 */ /* 0x002fea0003800000 */
[----:B------:R-:W1:Y:S02]  /*17f0*/  SYNCS.PHASECHK.TRANS64.TRYWAIT P1, [R3+URZ], R0 ;  /* 0x00000000030075a7 */ /* 0x000e64000802017f */
[----:B-1----:R-:W-:Y:S05]  /*1800*/  @!P1 BRA `(.L_x_19) ;  /* 0x00000040006c9947 */ /* 0x002fea0003800000 */
.L_x_18:
[----:B------:R-:W-:Y:S05]  /*1810*/  WARPSYNC.ALL ;  /* 0x0000000000007948 */ /* 0x000fea0003800000 */
[----:B------:R-:W-:Y:S01]  /*1820*/  ULEA UR4, UR43, UR48, 0x8 ;  /* 0x000000302b047291 */ /* 0x000fe2000f8e403f */
[----:B------:R-:W-:Y:S01]  /*1830*/  WARPGROUP.ARRIVE ;  /* 0x00000000000079c5 */ /* 0x000fe20000000000 */
[----:B------:R-:W-:Y:S01]  /*1840*/  ULEA UR6, UR43, UR47, 0x8 ;  /* 0x0000002f2b067291 */ /* 0x000fe2000f8e403f */
[----:B01----:R-:W-:Y:S01]  /*1850*/  IMAD.U32 R0, RZ, RZ, UR45 ;  /* 0x0000002dff007e24 */ /* 0x003fe2000f8e00ff */
[----:B------:R-:W-:Y:S01]  /*1860*/  UMOV UR5, 0x80000020 ;  /* 0x8000002000057882 */ /* 0x000fe20000000000 */
[----:B------:R-:W-:-:S03]  /*1870*/  UMOV UR7, 0x80000020 ;  /* 0x8000002000077882 */ /* 0x000fc60000000000 */
[----:B------:R-:W-:-:S03]  /*1880*/  ISETP.GE.AND P1, PT, R0, 0x1, PT ;  /* 0x000000010000780c */ /* 0x000fc60003f26270 */
[----:B------:R-:W-:Y:S01]  /*1890*/  HGMMA.64x64x16.F32 R24, gdesc[UR4], RZ, !UPT, gsb0 ;  /* 0x00e00000041879f0 */ /* 0x000fe2000c0008ff */
[----:B------:R-:W-:Y:S02]  /*18a0*/  UIADD3 UR4, UR4, 0x2, URZ ;  /* 0x0000000204047890 */ /* 0x000fe4000fffe03f */
[----:B------:R-:W-:Y:S01]  /*18b0*/  UIADD3 UR6, UR6, 0x2, URZ ;  /* 0x0000000206067890 */ /* 0x000fe2000fffe03f */
[----:B------:R-:W-:Y:S01]  /*18c0*/  UMOV UR5, 0x80000020 ;  /* 0x8000002000057882 */ /* 0x000fe20000000000 */
[----:B------:R-:W-:Y:S01]  /*18d0*/  UMOV UR7, 0x80000020 ;  /* 0x8000002000077882 */ /* 0x000fe20000000000 */
[----:B------:R-:W-:Y:S02]  /*18e0*/  WARPGROUP.DEPBAR.LE gsb0, 0x0 ;  /* 0x00008000000079c5 */ /* 0x000fe40000010000 */
[----:B------:R-:W-:-:S06]  /*18f0*/  WARPGROUP.ARRIVE ;  /* 0x00000000000079c5 */ /* 0x000fcc0000000000 */
[----:B------:R-:W-:Y:S03]  /*1900*/  HGMMA.64x64x16.F32 R24, gdesc[UR4], R24, gsb0 ;  /* 0x00e00000041879f0 */ /* 0x000fe60008000818 */
[----:B------:R-:W-:Y:S02]  /*1910*/  WARPGROUP.DEPBAR.LE gsb0, 0x0 ;  /* 0x00008000000079c5 */ /* 0x000fe40000010000 */
[----:B------:R-:W-:Y:S05]  /*1920*/  @!P1 BRA `(.L_x_20) ;  /* 0x0000000000d49947 */ /* 0x000fea0003800000 */
[----:B------:R-:W-:Y:S01]  /*1930*/  UIADD3 UR4, UR43, 0x1, URZ ;  /* 0x000000012b047890 */ /* 0x000fe2000fffe03f */
[----:B------:R-:W-:Y:S01]  /*1940*/  IMAD.U32 R0, RZ, RZ, UR45 ;  /* 0x0000002dff007e24 */ /* 0x000fe2000f8e00ff */
[----:B------:R-:W-:Y:S02]  /*1950*/  UMOV UR9, UR43 ;  /* 0x0000002b00097c82 */ /* 0x000fe40008000000 */
[----:B------:R-:W-:-:S04]  /*1960*/  UISETP.NE.AND UP0, UPT, UR4, 0x4, UPT ;  /* 0x000000040400788c */ /* 0x000fc8000bf05270 */
[----:B------:R-:W-:Y:S02]  /*1970*/  USEL UR5, URZ, 0x1, UP0 ;  /* 0x000000013f057887 */ /* 0x000fe40008000000 */
[----:B------:R-:W-:Y:S02]  /*1980*/  USEL UR8, UR4, URZ, UP0 ;  /* 0x0000003f04087287 */ /* 0x000fe40008000000 */
[----:B------:R-:W-:-:S06]  /*1990*/  ULOP3.LUT UR5, UR46, UR5, URZ, 0x3c, !UPT ;  /* 0x000000052e057292 */ /* 0x000fcc000f8e3c3f */
[----:B------:R-:W-:-:S07]  /*19a0*/  IMAD.U32 R5, RZ, RZ, UR5 ;  /* 0x00000005ff057e24 */ /* 0x000fce000f8e00ff */
.L_x_27:
[----:B01----:R-:W-:Y:S05]  /*19b0*/  @!P0 BRA `(.L_x_21) ;  /* 0x0000000000048947 */ /* 0x003fea0003800000 */
[----:B------:R-:W-:Y:S01]  /*19c0*/  BPT.TRAP 0x1 ;  /* 0x000000040000795c */ /* 0x000fe20000300000 */
.L_x_21:
[----:B------:R-:W-:Y:S01]  /*19d0*/  ULEA UR4, UR8, UR42, 0x3 ;  /* 0x0000002a08047291 */ /* 0x000fe2000f8e183f */
[----:B------:R-:W-:-:S08]  /*19e0*/  SHF.L.U32 R3, R5, 0x1f, RZ ;  /* 0x0000001f05037819 */ /* 0x000fd000000006ff */
[----:B------:R0:W1:Y:S01]  /*19f0*/  SYNCS.PHASECHK.TRANS64.TRYWAIT P1, [UR4], R3 ;  /* 0x00000003ff0075a7 */ /* 0x0000620008020144 */
[----:B------:R-:W-:Y:S05]  /*1a00*/  @!P0 BRA `(.L_x_22) ;  /* 0x0000000000048947 */ /* 0x000fea0003800000 */
[----:B------:R-:W-:Y:S01]  /*1a10*/  BPT.TRAP 0x1 ;  /* 0x000000040000795c */ /* 0x000fe20000300000 */
.L_x_22:
[----:B-1----:R-:W-:Y:S05]  /*1a20*/  @P1 BRA `(.L_x_23) ;  /* 0x0000000000081947 */ /* 0x002fea0003800000 */
[----:B------:R-:W1:Y:S02]  /*1a30*/  SYNCS.PHASECHK.TRANS64.TRYWAIT P1, [UR4], R3 ;  /* 0x00000003ff0075a7 */ /* 0x000e640008020144 */
[----:B-1----:R-:W-:Y:S05]  /*1a40*/  @!P1 BRA `(.L_x_24) ;  /* 0x0000003c00f09947 */ /* 0x002fea0003800000 */
.L_x_23:
[----:B------:R-:W-:Y:S01]  /*1a50*/  ULEA UR4, UR8, UR48, 0x8 ;  /* 0x0000003008047291 */ /* 0x000fe2000f8e403f */
[----:B------:R-:W-:Y:S01]  /*1a60*/  WARPGROUP.ARRIVE ;  /* 0x00000000000079c5 */ /* 0x000fe20000000000 */
[----:B------:R-:W-:Y:S01]  /*1a70*/  ULEA UR6, UR8, UR47, 0x8 ;  /* 0x0000002f08067291 */ /* 0x000fe2000f8e403f */
[----:B------:R-:W-:Y:S01]  /*1a80*/  UMOV UR5, 0x80000020 ;  /* 0x8000002000057882 */ /* 0x000fe20000000000 */
[----:B------:R-:W-:-:S07]  /*1a90*/  UMOV UR7, 0x80000020 ;  /* 0x8000002000077882 */ /* 0x000fce0000000000 */
[----:B------:R-:W-:Y:S01]  /*1aa0*/  HGMMA.64x64x16.F32 R24, gdesc[UR4], R24, gsb0 ;  /* 0x00e00000041879f0 */ /* 0x000fe20008000818 */
        /* <DEDUP_REMOVED lines=9> */
[----:B------:R-:W-:Y:S01]  /*1b40*/  BPT.TRAP 0x1 ;  /* 0x000000040000795c */ /* 0x000fe20000300000 */
.L_x_25:
[----:B------:R-:W-:Y:S02]  /*1b50*/  UISETP.GT.U32.AND UP0, UPT, UR36, 0x1, UPT ;  /* 0x000000012400788c */ /* 0x000fe4000bf04070 */
[----:B------:R-:W-:-:S04]  /*1b60*/  ULEA UR4, UR9, UR42, 0x3 ;  /* 0x0000002a09047291 */ /* 0x000fc8000f8e183f */
[----:B------:R-:W-:Y:S01]  /*1b70*/  UIADD3 UR4, UR4, 0x20, URZ ;  /* 0x0000002004047890 */ /* 0x000fe2000fffe03f */
[----:B------:R-:W-:-:S03]  /*1b80*/  PLOP3.LUT P1, PT, PT, PT, UP0, 0x80, 0x0 ;  /* 0x000000000000781c */ /* 0x000fc60003f2f008 */
[----:B------:R-:W-:-:S09]  /*1b90*/  UPRMT UR4, URZ, 0x654, UR4 ;  /* 0x000006543f047896 */ /* 0x000fd20008000004 */
[----:B------:R-:W-:Y:S01]  /*1ba0*/  SYNCS.ARRIVE.TRANS64.RED.A1T0 RZ, [UR4], RZ ;  /* 0x000000ffffff79a7 */ /* 0x000fe20008100404 */
[----:B------:R-:W-:Y:S05]  /*1bb0*/  @P1 BRA `(.L_x_26) ;  /* 0x0000000000041947 */ /* 0x000fea0003800000 */
[----:B------:R-:W-:Y:S01]  /*1bc0*/  BPT.TRAP 0x1 ;  /* 0x000000040000795c */ /* 0x000fe20000300000 */
.L_x_26:
[----:B------:R-:W-:Y:S01]  /*1bd0*/  UIADD3 UR8, UR8, 0x1, URZ ;  /* 0x0000000108087890 */ /* 0x000fe2000fffe03f */
[C---:B------:R-:W-:Y:S01]  /*1be0*/  ISETP.GT.AND P1, PT, R0.reuse, 0x1, PT ;  /* 0x000000010000780c */ /* 0x040fe20003f24270 */
[----:B------:R-:W-:Y:S01]  /*1bf0*/  UIADD3 UR9, UR9, 0x1, URZ ;  /* 0x0000000109097890 */ /* 0x000fe2000fffe03f */
[----:B------:R-:W-:Y:S01]  /*1c00*/  VIADD R0, R0, 0xffffffff ;  /* 0xffffffff00007836 */ /* 0x000fe20000000000 */
[----:B------:R-:W-:Y:S02]  /*1c10*/  UISETP.NE.AND UP0, UPT, UR8, 0x4, UPT ;  /* 0x000000040800788c */ /* 0x000fe4000bf05270 */
[----:B------:R-:W-:Y:S02]  /*1c20*/  UISETP.NE.AND UP1, UPT, UR9, 0x4, UPT ;  /* 0x000000040900788c */ /* 0x000fe4000bf25270 */
[----:B------:R-:W-:Y:S02]  /*1c30*/  USEL UR4, URZ, 0x1, UP0 ;  /* 0x000000013f047887 */ /* 0x000fe40008000000 */
[----:B------:R-:W-:-:S02]  /*1c40*/  USEL UR8, UR8, URZ, UP0 ;  /* 0x0000003f08087287 */ /* 0x000fc40008000000 */
[----:B------:R-:W-:Y:S02]  /*1c50*/  USEL UR9, UR9, URZ, UP1 ;  /* 0x0000003f09097287 */ /* 0x000fe40008800000 */
[----:B------:R-:W-:Y:S01]  /*1c60*/  LOP3.LUT R5, R5, UR4, RZ, 0x3c, !PT ;  /* 0x0000000405057c12 */ /* 0x000fe2000f8e3cff */
[----:B------:R-:W-:Y:S09]  /*1c70*/  @P1 BRA `(.L_x_27) ;  /* 0xfffffffc004c1947 */ /* 0x000ff2000383ffff */
.L_x_20:
[----:B------:R-:W2:Y:S01]  /*1c80*/  LDC R0, c[0x0][0x28c] ;  /* 0x0000a300ff007b82 */ /* 0x000ea20000000800 */
[----:B------:R3:W-:Y:S01]  /*1c90*/  SYNCS.ARRIVE.TRANS64.A1T0 RZ, [R60+UR44], RZ ;  /* 0x000000ff3cff79a7 */ /* 0x0007e2000810002c */
[----:B--2---:R-:W-:-:S13]  /*1ca0*/  ISETP.GE.AND P1, PT, R0, 0x1, PT ;  /* 0x000000010000780c */ /* 0x004fda0003f26270 */
[----:B---3--:R-:W-:Y:S05]  /*1cb0*/  @!P1 BRA `(.L_x_28) ;  /* 0x0000000000309947 */ /* 0x008fea0003800000 */
[----:B------:R-:W-:Y:S05]  /*1cc0*/  @!P0 BRA `(.L_x_29) ;  /* 0x0000000000048947 */ /* 0x000fea0003800000 */
[----:B------:R-:W-:Y:S01]  /*1cd0*/  BPT.TRAP 0x1 ;  /* 0x000000040000795c */ /* 0x000fe20000300000 */
.L_x_29:
[----:B------:R-:W-:Y:S02]  /*1ce0*/  UIADD3 UR4, UR45, UR43, URZ ;  /* 0x0000002b2d047290 */ /* 0x000fe4000fffe03f */
[----:B------:R-:W-:Y:S02]  /*1cf0*/  UISETP.GT.U32.AND UP0, UPT, UR36, 0x1, UPT ;  /* 0x000000012400788c */ /* 0x000fe4000bf04070 */
[----:B------:R-:W-:-:S04]  /*1d00*/  USHF.L.U32 UR4, UR4, 0x3, URZ ;  /* 0x0000000304047899 */ /* 0x000fc8000800063f */
[----:B------:R-:W-:Y:S01]  /*1d10*/  ULOP3.LUT UR4, UR4, 0x18, URZ, 0xc0, !UPT ;  /* 0x0000001804047892 */ /* 0x000fe2000f8ec03f */
[----:B------:R-:W-:-:S03]  /*1d20*/  PLOP3.LUT P0, PT, PT, PT, UP0, 0x80, 0x0 ;  /* 0x000000000000781c */ /* 0x000fc60003f0f008 */
[----:B------:R-:W-:-:S04]  /*1d30*/  UIADD3 UR4, UR42, 0x20, UR4 ;  /* 0x000000202a047890 */ /* 0x000fc8000fffe004 */
[----:B------:R-:W-:-:S09]  /*1d40*/  UPRMT UR4, URZ, 0x654, UR4 ;  /* 0x000006543f047896 */ /* 0x000fd20008000004 */
[----:B------:R-:W-:Y:S01]  /*1d50*/  SYNCS.ARRIVE.TRANS64.RED.A1T0 RZ, [UR4], RZ ;  /* 0x000000ffffff79a7 */ /* 0x000fe20008100404 */
[----:B------:R-:W-:Y:S05]  /*1d60*/  @P0 BRA `(.L_x_28) ;  /* 0x0000000000040947 */ /* 0x000fea0003800000 */
[----:B------:R-:W-:Y:S01]  /*1d70*/  BPT.TRAP 0x1 ;  /* 0x000000040000795c */ /* 0x000fe20000300000 */
.L_x_28:
[----:B------:R-:W-:Y:S01]  /*1d80*/  SHF.L.U32 R0, R68, 0x1f, RZ ;  /* 0x0000001f44007819 */ /* 0x000fe200000006ff */
[----:B------:R-:W-:Y:S01]  /*1d90*/  UIADD3 UR43, UR41, UR43, URZ ;  /* 0x0000002b292b7290 */ /* 0x000fe2000fffe03f */
[----:B------:R-:W2:Y:S01]  /*1da0*/  LDC R7, c[0x0][0x288] ;  /* 0x0000a200ff077b82 */ /* 0x000ea20000000800 */
[----:B------:R-:W-:Y:S02]  /*1db0*/  IMAD.SHL.U32 R8, R58, 0x2, RZ ;  /* 0x000000023a087824 */ /* 0x000fe400078e00ff */
[----:B------:R-:W-:Y:S02]  /*1dc0*/  USHF.R.U32.HI UR4, URZ, 0x2, UR43 ;  /* 0x000000023f047899 */ /* 0x000fe4000801162b */
[----:B------:R-:W-:Y:S01]  /*1dd0*/  UISETP.GT.U32.AND UP0, UPT, UR43, 0x3, UPT ;  /* 0x000000032b00788c */ /* 0x000fe2000bf04070 */
[----:B------:R-:W-:Y:S01]  /*1de0*/  SHF.R.S32.HI R9, RZ, 0x1f, R8 ;  /* 0x0000001fff097819 */ /* 0x000fe20000011408 */
[----:B------:R-:W-:Y:S01]  /*1df0*/  ULOP3.LUT UR4, UR4, 0x1, URZ, 0xc0, !UPT ;  /* 0x0000000104047892 */ /* 0x000fe2000f8ec03f */
[----:B------:R-:W3:Y:S01]  /*1e00*/  SYNCS.PHASECHK.TRANS64.TRYWAIT P0, [R59+UR49+0x10], R0 ;  /* 0x000010003b0075a7 */ /* 0x000ee20008000171 */
[----:B------:R-:W-:-:S02]  /*1e10*/  UISETP.LT.U32.AND UP0, UPT, UR41, 0x4, UP0 ;  /* 0x000000042900788c */ /* 0x000fc40008701070 */
[----:B------:R-:W-:Y:S02]  /*1e20*/  UISETP.NE.U32.AND UP1, UPT, UR4, 0x1, UPT ;  /* 0x000000010400788c */ /* 0x000fe4000bf25070 */
[----:B------:R-:W-:Y:S02]  /*1e30*/  USEL UR5, URZ, 0x1, !UP0 ;  /* 0x000000013f057887 */ /* 0x000fe4000c000000 */
[----:B------:R-:W-:Y:S02]  /*1e40*/  UISETP.GT.U32.AND UP1, UPT, UR41, 0x3, !UP1 ;  /* 0x000000032900788c */ /* 0x000fe4000cf24070 */
[----:B------:R-:W-:Y:S02]  /*1e50*/  ULOP3.LUT UR43, UR43, 0x3, URZ, 0xc0, !UPT ;  /* 0x000000032b2b7892 */ /* 0x000fe4000f8ec03f */
[----:B------:R-:W-:-:S04]  /*1e60*/  USEL UR4, URZ, 0x1, !UP1 ;  /* 0x000000013f047887 */ /* 0x000fc8000c800000 */
[----:B------:R-:W-:Y:S01]  /*1e70*/  ULOP3.LUT UR46, UR4, UR46, UR5, 0x96, !UPT ;  /* 0x0000002e042e7292 */ /* 0x000fe2000f8e9605 */
[----:B--23--:R-:W-:Y:S11]  /*1e80*/  @!P0 BRA `(.L_x_30) ;  /* 0x0000003800f88947 */ /* 0x00cff60003800000 */
.L_x_120:
[----:B--2---:R-:W-:Y:S01]  /*1e90*/  IMAD.SHL.U32 R0, R18, 0x40, RZ ;  /* 0x0000004012007824 */ /* 0x004fe200078e00ff */
[----:B------:R-:W-:Y:S01]  /*1ea0*/  ULDC UR6, c[0x0][0x284] ;  /* 0x0000a10000067ab9 */ /* 0x000fe20000000800 */
[----:B------:R-:W-:Y:S01]  /*1eb0*/  IMAD.SHL.U32 R14, R2, 0x40, RZ ;  /* 0x00000040020e7824 */ /* 0x000fe200078e00ff */
[----:B------:R-:W-:Y:S01]  /*1ec0*/  SHF.R.S32.HI R11, RZ, 0x1f, R19 ;  /* 0x0000001fff0b7819 */ /* 0x000fe20000011413 */
[----:B------:R-:W-:Y:S01]  /*1ed0*/  ULDC.64 UR4, c[0x0][0x5d0] ;  /* 0x0001740000047ab9 */ /* 0x000fe20000000a00 */
[----:B------:R-:W-:Y:S01]  /*1ee0*/  ISETP.GE.AND P0, PT, R0, UR6, PT ;  /* 0x0000000600007c0c */ /* 0x000fe2000bf06270 */
[----:B01----:R-:W-:Y:S01]  /*1ef0*/  IMAD.WIDE.U32 R2, R19, UR4, R8 ;  /* 0x0000000413027c25 */ /* 0x003fe2000f8e0008 */
[----:B------:R-:W-:Y:S02]  /*1f00*/  SHF.R.S32.HI R15, RZ, 0x1f, R14 ;  /* 0x0000001fff0f7819 */ /* 0x000fe4000001140e */
[----:B------:R-:W-:Y:S01]  /*1f10*/  ISETP.GE.OR P0, PT, R14, R7, P0 ;  /* 0x000000070e00720c */ /* 0x000fe20000706670 */
[----:B------:R-:W-:-:S04]  /*1f20*/  IMAD R4, R11, UR4, RZ ;  /* 0x000000040b047c24 */ /* 0x000fc8000f8e02ff */
[----:B------:R-:W-:Y:S01]  /*1f30*/  IMAD R5, R19, UR5, R4 ;  /* 0x0000000513057c24 */ /* 0x000fe2000f8e0204 */
[----:B------:R-:W-:-:S04]  /*1f40*/  IADD3 R4, P1, R14, R2, RZ ;  /* 0x000000020e047210 */ /* 0x000fc80007f3e0ff */
[----:B------:R-:W-:-:S03]  /*1f50*/  IADD3.X R5, R15, R3, R5, P1, !PT ;  /* 0x000000030f057210 */ /* 0x000fc60000ffe405 */
[----:B------:R-:W-:Y:S06]  /*1f60*/  @P0 BRA `(.L_x_31) ;  /* 0x0000002000c40947 */ /* 0x000fec0003800000 */
[----:B------:R-:W0:Y:S01]  /*1f70*/  LDC.64 R70, c[0x0][0x5c8] ;  /* 0x00017200ff467b82 */ /* 0x000e220000000a00 */
[----:B-----5:R-:W-:Y:S01]  /*1f80*/  FSETP.NEU.AND P0, PT, R23, RZ, PT ;  /* 0x000000ff1700720b */ /* 0x020fe20003f0d000 */
[----:B------:R-:W-:Y:S01]  /*1f90*/  IMAD R3, R58, -0x2, R7 ;  /* 0xfffffffe3a037824 */ /* 0x000fe200078e0207 */
[----:B------:R-:W-:Y:S01]  /*1fa0*/  BSSY B0, `(.L_x_31) ;  /* 0x000022d000007945 */ /* 0x000fe20003800000 */
[----:B------:R-:W-:-:S04]  /*1fb0*/  IMAD.WIDE R64, R18, 0x40, R56 ;  /* 0x0000004012407825 */ /* 0x000fc800078e0238 */
[----:B------:R-:W-:Y:S02]  /*1fc0*/  IMAD.IADD R2, R3, 0x1, -R14 ;  /* 0x0000000103027824 */ /* 0x000fe400078e0a0e */
[----:B------:R-:W-:-:S03]  /*1fd0*/  IMAD.IADD R0, R63, 0x1, -R0 ;  /* 0x000000013f007824 */ /* 0x000fc600078e0a00 */
[----:B------:R-:W-:-:S04]  /*1fe0*/  ISETP.GT.AND P2, PT, R2, RZ, PT ;  /* 0x000000ff0200720c */ /* 0x000fc80003f44270 */
[----:B------:R-:W-:Y:S01]  /*1ff0*/  ISETP.GT.AND P1, PT, R0, RZ, P2 ;  /* 0x000000ff0000720c */ /* 0x000fe20001724270 */
[-C--:B0-----:R-:W-:Y:S02]  /*2000*/  IMAD R3, R65, R70.reuse, RZ ;  /* 0x0000004641037224 */ /* 0x081fe400078e02ff */
[----:B------:R-:W-:-:S04]  /*2010*/  IMAD.WIDE.U32 R66, R64, R70, R4 ;  /* 0x0000004640427225 */ /* 0x000fc800078e0004 */
[----:B------:R-:W-:-:S04]  /*2020*/  IMAD R3, R64, R71, R3 ;  /* 0x0000004740037224 */ /* 0x000fc800078e0203 */
[----:B------:R-:W-:Y:S01]  /*2030*/  IMAD.IADD R7, R67, 0x1, R3 ;  /* 0x0000000143077824 */ /* 0x000fe200078e0203 */
[----:B------:R-:W-:Y:S06]  /*2040*/  @!P0 BRA `(.L_x_32) ;  /* 0x0000001400f08947 */ /* 0x000fec0003800000 */
[----:B------:R-:W0:Y:S01]  /*2050*/  LDC.64 R72, c[0x0][0x5b8] ;  /* 0x00016e00ff487b82 */ /* 0x000e220000000a00 */
[----:B------:R-:W-:-:S07]  /*2060*/  ULDC.64 UR4, c[0x0][0x5c0] ;  /* 0x0001700000047ab9 */ /* 0x000fce0000000a00 */
[----:B------:R-:W1:Y:S08]  /*2070*/  LDC.64 R74, c[0x0][0x5b0] ;  /* 0x00016c00ff4a7b82 */ /* 0x000e700000000a00 */
[----:B------:R-:W2:Y:S01]  /*2080*/  LDC.64 R76, c[0x0][0x5a8] ;  /* 0x00016a00ff4c7b82 */ /* 0x000ea20000000a00 */
[-C--:B0-----:R-:W-:Y:S02]  /*2090*/  IMAD R6, R11, R72.reuse, RZ ;  /* 0x000000480b067224 */ /* 0x081fe400078e02ff */
[----:B------:R-:W-:-:S04]  /*20a0*/  IMAD.WIDE.U32 R4, R19, R72, R8 ;  /* 0x0000004813047225 */ /* 0x000fc800078e0008 */
[----:B------:R-:W-:Y:S01]  /*20b0*/  IMAD R67, R19, R73, R6 ;  /* 0x0000004913437224 */ /* 0x000fe200078e0206 */
[----:B------:R-:W-:Y:S01]  /*20c0*/  IADD3 R10, P0, R14, R4, RZ ;  /* 0x000000040e0a7210 */ /* 0x000fe20007f1e0ff */
[----:B-1----:R-:W-:-:S03]  /*20d0*/  IMAD R3, R65, R74, RZ ;  /* 0x0000004a41037224 */ /* 0x002fc600078e02ff */
[----:B------:R-:W-:Y:S01]  /*20e0*/  IADD3.X R11, R15, R5, R67, P0, !PT ;  /* 0x000000050f0b7210 */ /* 0x000fe200007fe443 */
[C---:B------:R-:W-:Y:S02]  /*20f0*/  IMAD R69, R64.reuse, R75, R3 ;  /* 0x0000004b40457224 */ /* 0x040fe400078e0203 */
[----:B------:R-:W-:-:S04]  /*2100*/  IMAD.WIDE.U32 R4, R64, R74, R10 ;  /* 0x0000004a40047225 */ /* 0x000fc800078e000a */
[----:B------:R-:W-:Y:S01]  /*2110*/  IMAD.IADD R3, R5, 0x1, R69 ;  /* 0x0000000105037824 */ /* 0x000fe200078e0245 */
[----:B--2---:R-:W-:-:S04]  /*2120*/  LEA R12, P0, R4, R76, 0x1 ;  /* 0x0000004c040c7211 */ /* 0x004fc800078008ff */
[----:B------:R-:W-:-:S05]  /*2130*/  LEA.HI.X R13, R4, R77, R3, 0x1, P0 ;  /* 0x0000004d040d7211 */ /* 0x000fca00000f0c03 */
[----:B------:R-:W2:Y:S01]  /*2140*/  @P1 LDG.E.LTC128B.U16 R3, desc[UR52][R12.64] ;  /* 0x000000340c031981 */ /* 0x000ea2000c1e1520 */
[----:B------:R-:W-:Y:S01]  /*2150*/  IMAD.WIDE.U32 R4, R64, R74, R14 ;  /* 0x0000004a40047225 */ /* 0x000fe200078e000e */
[----:B------:R-:W-:Y:S02]  /*2160*/  BSSY B1, `(.L_x_33) ;  /* 0x0000015000017945 */ /* 0x000fe40003800000 */
[----:B------:R-:W-:-:S04]  /*2170*/  IADD3 R20, P0, R8, R4, RZ ;  /* 0x0000000408147210 */ /* 0x000fc80007f1e0ff */
[----:B------:R-:W-:Y:S02]  /*2180*/  IADD3.X R21, R9, R69, R5, P0, !PT ;  /* 0x0000004509157210 */ /* 0x000fe400007fe405 */
[----:B------:R-:W-:Y:S01]  /*2190*/  LEA R6, P0, R66, UR4, 0x1 ;  /* 0x0000000442067c11 */ /* 0x000fe2000f8008ff */
[----:B------:R-:W-:-:S03]  /*21a0*/  IMAD.WIDE.U32 R20, R19, R72, R20 ;  /* 0x0000004813147225 */ /* 0x000fc600078e0014 */
[----:B------:R-:W-:Y:S02]  /*21b0*/  LEA.HI.X R7, R66, UR5, R7, 0x1, P0 ;  /* 0x0000000542077c11 */ /* 0x000fe400080f0c07 */
[----:B------:R-:W-:-:S04]  /*21c0*/  ISETP.GT.AND P0, PT, R2, 0x1, PT ;  /* 0x000000010200780c */ /* 0x000fc80003f04270 */
[----:B------:R-:W-:Y:S01]  /*21d0*/  ISETP.GT.AND P3, PT, R0, RZ, P0 ;  /* 0x000000ff0000720c */ /* 0x000fe20000764270 */
[----:B--2---:R-:W-:-:S05]  /*21e0*/  HADD2.F32 R4, -RZ, R3.H0_H0 ;  /* 0x20000003ff047230 */ /* 0x004fca0000004100 */
[----:B------:R-:W-:Y:S01]  /*21f0*/  FMUL R5, R4, R23 ;  /* 0x0000001704057220 */ /* 0x000fe20000400000 */
[----:B------:R-:W-:-:S03]  /*2200*/  LEA R4, P4, R20, R76, 0x1 ;  /* 0x0000004c14047211 */ /* 0x000fc600078808ff */
[----:B------:R-:W-:-:S05]  /*2210*/  FFMA R5, R24, R22, R5 ;  /* 0x0000001618057223 */ /* 0x000fca0000000005 */
[----:B------:R-:W-:Y:S01]  /*2220*/  F2FP.F16.F32.PACK_AB R12, RZ, R5 ;  /* 0x00000005ff0c723e */ /* 0x000fe200000000ff */
[----:B------:R-:W-:-:S03]  /*2230*/  IMAD.IADD R5, R67, 0x1, R21 ;  /* 0x0000000143057824 */ /* 0x000fc600078e0215 */
[----:B------:R-:W-:Y:S01]  /*2240*/  PRMT R13, R12, 0x7610, R13 ;  /* 0x000076100c0d7816 */ /* 0x000fe2000000000d */
[----:B------:R-:W-:Y:S01]  /*2250*/  IMAD.SHL.U32 R12, R74, 0x8, RZ ;  /* 0x000000084a0c7824 */ /* 0x000fe200078e00ff */
[----:B------:R-:W-:-:S03]  /*2260*/  LEA.HI.X R5, R20, R77, R5, 0x1, P4 ;  /* 0x0000004d14057211 */ /* 0x000fc600020f0c05 */
[----:B------:R0:W-:Y:S02]  /*2270*/  @P1 STG.E.U16 desc[UR52][R6.64], R13 ;  /* 0x0000000d06001986 */ /* 0x0001e4000c101534 */
[----:B0-----:R-:W-:Y:S01]  /*2280*/  SHF.L.U64.HI R13, R74, 0x3, R75 ;  /* 0x000000034a0d7819 */ /* 0x001fe2000001024b */
[----:B------:R-:W-:Y:S06]  /*2290*/  @!P3 BRA `(.L_x_34) ;  /* 0x000000000004b947 */ /* 0x000fec0003800000 */
[----:B------:R0:W5:Y:S02]  /*22a0*/  LDG.E.LTC128B.U16 R3, desc[UR52][R4.64+0x2] ;  /* 0x0000023404037981 */ /* 0x000164000c1e1520 */
.L_x_34:
[----:B------:R-:W-:Y:S05]  /*22b0*/  BSYNC B1 ;  /* 0x0000000000017941 */ /* 0x000fea0003800000 */
.L_x_33:
[----:B-----5:R-:W-:Y:S01]  /*22c0*/  HADD2.F32 R18, -RZ, R3.H0_H0 ;  /* 0x20000003ff127230 */ /* 0x020fe20000004100 */
[----:B------:R-:W-:Y:S01]  /*22d0*/  ISETP.GT.AND P2, PT, R0, 0x8, P2 ;  /* 0x000000080000780c */ /* 0x000fe20001744270 */
[----:B------:R-:W-:-:S04]  /*22e0*/  IMAD.WIDE.U32 R64, R64, R74, R12 ;  /* 0x0000004a40407225 */ /* 0x000fc800078e000c */
[----:B------:R-:W-:Y:S01]  /*22f0*/  FMUL R18, R18, R23 ;  /* 0x0000001712127220 */ /* 0x000fe20000400000 */
[----:B------:R-:W-:Y:S01]  /*2300*/  IMAD.IADD R69, R69, 0x1, R65 ;  /* 0x0000000145457824 */ /* 0x000fe200078e0241 */
[----:B------:R-:W-:Y:S02]  /*2310*/  IADD3 R10, P1, R10, R64, RZ ;  /* 0x000000400a0a7210 */ /* 0x000fe40007f3e0ff */
[----:B------:R-:W-:-:S03]  /*2320*/  FFMA R18, R25, R22, R18 ;  /* 0x0000001619127223 */ /* 0x000fc60000000012 */
[----:B------:R-:W-:Y:S01]  /*2330*/  IMAD.X R11, R69, 0x1, R11, P1 ;  /* 0x00000001450b7824 */ /* 0x000fe200008e060b */
[C---:B------:R-:W-:Y:S02]  /*2340*/  LEA R12, P1, R10.reuse, R76, 0x1 ;  /* 0x0000004c0a0c7211 */ /* 0x040fe400078208ff */
[----:B------:R-:W-:Y:S02]  /*2350*/  F2FP.F16.F32.PACK_AB R18, RZ, R18 ;  /* 0x00000012ff12723e */ /* 0x000fe400000000ff */
[----:B------:R-:W-:Y:S02]  /*2360*/  LEA.HI.X R13, R10, R77, R11, 0x1, P1 ;  /* 0x0000004d0a0d7211 */ /* 0x000fe400008f0c0b */
[----:B------:R-:W-:Y:S02]  /*2370*/  PRMT R20, R18, 0x7610, R20 ;  /* 0x0000761012147816 */ /* 0x000fe40000000014 */
[----:B------:R-:W-:-:S03]  /*2380*/  PRMT R18, R3, 0x7610, R18 ;  /* 0x0000761003127816 */ /* 0x000fc60000000012 */
[----:B------:R1:W-:Y:S04]  /*2390*/  @P3 STG.E.U16 desc[UR52][R6.64+0x2], R20 ;  /* 0x0000021406003986 */ /* 0x0003e8000c101534 */
[----:B------:R-:W2:Y:S01]  /*23a0*/  @P2 LDG.E.LTC128B.U16 R18, desc[UR52][R12.64] ;  /* 0x000000340c122981 */ /* 0x000ea2000c1e1520 */
[----:B------:R-:W-:Y:S01]  /*23b0*/  IADD3 R14, P1, P3, R8, R64, R14 ;  /* 0x00000040080e7210 */ /* 0x000fe20007b3e00e */
[----:B------:R-:W-:Y:S01]  /*23c0*/  BSSY B1, `(.L_x_35) ;  /* 0x0000011000017945 */ /* 0x000fe20003800000 */
[C---:B------:R-:W-:Y:S02]  /*23d0*/  SHF.L.U64.HI R11, R70.reuse, 0x4, R71 ;  /* 0x00000004460b7819 */ /* 0x040fe40000010247 */
[----:B------:R-:W-:Y:S02]  /*23e0*/  IADD3.X R15, R9, R69, R15, P1, P3 ;  /* 0x00000045090f7210 */ /* 0x000fe40000fe640f */
[----:B------:R-:W-:-:S02]  /*23f0*/  LEA R10, P1, R70, R6, 0x4 ;  /* 0x00000006460a7211 */ /* 0x000fc400078220ff */
[----:B------:R-:W-:Y:S01]  /*2400*/  ISETP.GT.AND P0, PT, R0, 0x8, P0 ;  /* 0x000000080000780c */ /* 0x000fe20000704270 */
[----:B------:R-:W-:-:S04]  /*2410*/  IMAD.WIDE.U32 R14, R19, R72, R14 ;  /* 0x00000048130e7225 */ /* 0x000fc800078e000e */
[----:B------:R-:W-:Y:S02]  /*2420*/  IMAD.X R11, R11, 0x1, R7, P1 ;  /* 0x000000010b0b7824 */ /* 0x000fe400008e0607 */
[----:B------:R-:W-:Y:S02]  /*2430*/  IMAD.IADD R9, R67, 0x1, R15 ;  /* 0x0000000143097824 */ /* 0x000fe400078e020f */
[----:B--2---:R-:W-:-:S05]  /*2440*/  HADD2.F32 R8, -RZ, R18.H0_H0 ;  /* 0x20000012ff087230 */ /* 0x004fca0000004100 */
[----:B------:R-:W-:Y:S01]  /*2450*/  FMUL R3, R8, R23 ;  /* 0x0000001708037220 */ /* 0x000fe20000400000 */
[----:B------:R-:W-:-:S03]  /*2460*/  LEA R8, P3, R14, R76, 0x1 ;  /* 0x0000004c0e087211 */ /* 0x000fc600078608ff */
[----:B------:R-:W-:Y:S01]  /*2470*/  FFMA R3, R26, R22, R3 ;  /* 0x000000161a037223 */ /* 0x000fe20000000003 */
[----:B------:R-:W-:-:S04]  /*2480*/  LEA.HI.X R9, R14, R77, R9, 0x1, P3 ;  /* 0x0000004d0e097211 */ /* 0x000fc800018f0c09 */
[----:B------:R-:W-:-:S05]  /*2490*/  F2FP.F16.F32.PACK_AB R3, RZ, R3 ;  /* 0x00000003ff03723e */ /* 0x000fca00000000ff */
[----:B------:R1:W-:Y:S01]  /*24a0*/  @P2 STG.E.U16 desc[UR52][R10.64], R3 ;  /* 0x000000030a002986 */ /* 0x0003e2000c101534 */
[----:B------:R-:W-:Y:S05]  /*24b0*/  @!P0 BRA `(.L_x_36) ;  /* 0x0000000000048947 */ /* 0x000fea0003800000 */
[----:B------:R2:W5:Y:S02]  /*24c0*/  LDG.E.LTC128B.U16 R18, desc[UR52][R8.64+0x2] ;  /* 0x0000023408127981 */ /* 0x000564000c1e1520 */
.L_x_36:
[----:B------:R-:W-:Y:S05]  /*24d0*/  BSYNC B1 ;  /* 0x0000000000017941 */ /* 0x000fea0003800000 */
.L_x_35:
[----:B-----5:R-:W-:Y:S01]  /*24e0*/  HADD2.F32 R12, -RZ, R18.H0_H0 ;  /* 0x20000012ff0c7230 */ /* 0x020fe20000004100 */
[----:B------:R-:W-:Y:S01]  /*24f0*/  ISETP.GT.AND P1, PT, R2, 0x8, PT ;  /* 0x000000080200780c */ /* 0x000fe20003f24270 */
[----:B------:R-:W-:Y:S03]  /*2500*/  BSSY B1, `(.L_x_37) ;  /* 0x0000008000017945 */ /* 0x000fe60003800000 */
[----:B------:R-:W-:Y:S01]  /*2510*/  FMUL R12, R12, R23 ;  /* 0x000000170c0c7220 */ /* 0x000fe20000400000 */
[----:B------:R-:W-:-:S03]  /*2520*/  ISETP.GT.AND P2, PT, R0, RZ, P1 ;  /* 0x000000ff0000720c */ /* 0x000fc60000f44270 */
[----:B------:R-:W-:-:S05]  /*2530*/  FFMA R12, R27, R22, R12 ;  /* 0x000000161b0c7223 */ /* 0x000fca000000000c */
[----:B------:R-:W-:-:S05]  /*2540*/  F2FP.F16.F32.PACK_AB R12, RZ, R12 ;  /* 0x0000000cff0c723e */ /* 0x000fca00000000ff */
[----:B------:R3:W-:Y:S01]  /*2550*/  @P0 STG.E.U16 desc[UR52][R10.64+0x2], R12 ;  /* 0x0000020c0a000986 */ /* 0x0007e2000c101534 */
[----:B------:R-:W-:Y:S05]  /*2560*/  @!P2 BRA `(.L_x_38) ;  /* 0x000000000004a947 */ /* 0x000fea0003800000 */
[----:B------:R4:W5:Y:S02]  /*2570*/  LDG.E.LTC128B.U16 R18, desc[UR52][R4.64+0x10] ;  /* 0x0000103404127981 */ /* 0x000964000c1e1520 */
.L_x_38:
[----:B------:R-:W-:Y:S05]  /*2580*/  BSYNC B1 ;  /* 0x0000000000017941 */ /* 0x000fea0003800000 */
.L_x_37:
[----:B---3-5:R-:W-:Y:S01]  /*2590*/  HADD2.F32 R12, -RZ, R18.H0_H0 ;  /* 0x20000012ff0c7230 */ /* 0x028fe20000004100 */
[----:B------:R-:W-:Y:S01]  /*25a0*/  ISETP.GT.AND P0, PT, R2, 0x9, PT ;  /* 0x000000090200780c */ /* 0x000fe20003f04270 */
[----:B------:R-:W-:Y:S03]  /*25b0*/  BSSY B1, `(.L_x_39) ;  /* 0x0000008000017945 */ /* 0x000fe60003800000 */
[----:B-1----:R-:W-:Y:S01]  /*25c0*/  FMUL R3, R12, R23 ;  /* 0x000000170c037220 */ /* 0x002fe20000400000 */
[----:B------:R-:W-:-:S03]  /*25d0*/  ISETP.GT.AND P3, PT, R0, RZ, P0 ;  /* 0x000000ff0000720c */ /* 0x000fc60000764270 */
[----:B------:R-:W-:-:S05]  /*25e0*/  FFMA R3, R28, R22, R3 ;  /* 0x000000161c037223 */ /* 0x000fca0000000003 */
[----:B------:R-:W-:-:S05]  /*25f0*/  F2FP.F16.F32.PACK_AB R3, RZ, R3 ;  /* 0x00000003ff03723e */ /* 0x000fca00000000ff */
[----:B------:R1:W-:Y:S01]  /*2600*/  @P2 STG.E.U16 desc[UR52][R6.64+0x10], R3 ;  /* 0x0000100306002986 */ /* 0x0003e2000c101534 */
[----:B------:R-:W-:Y:S05]  /*2610*/  @!P3 BRA `(.L_x_40) ;  /* 0x000000000004b947 */ /* 0x000fea0003800000 */
[----:B------:R3:W5:Y:S02]  /*2620*/  LDG.E.LTC128B.U16 R18, desc[UR52][R4.64+0x12] ;  /* 0x0000123404127981 */ /* 0x000764000c1e1520 */
.L_x_40:
[----:B------:R-:W-:Y:S05]  /*2630*/  BSYNC B1 ;  /* 0x0000000000017941 */ /* 0x000fea0003800000 */
.L_x_39:
[----:B-----5:R-:W-:Y:S01]  /*2640*/  HADD2.F32 R12, -RZ, R18.H0_H0 ;  /* 0x20000012ff0c7230 */ /* 0x020fe20000004100 */
[----:B------:R-:W-:Y:S01]  /*2650*/  ISETP.GT.AND P1, PT, R0, 0x8, P1 ;  /* 0x000000080000780c */ /* 0x000fe20000f24270 */
[----:B------:R-:W-:Y:S03]  /*2660*/  BSSY B1, `(.L_x_41) ;  /* 0x0000007000017945 */ /* 0x000fe60003800000 */
[----:B------:R-:W-:-:S04]  /*2670*/  FMUL R12, R12, R23 ;  /* 0x000000170c0c7220 */ /* 0x000fc80000400000 */
[----:B------:R-:W-:-:S05]  /*2680*/  FFMA R12, R29, R22, R12 ;  /* 0x000000161d0c7223 */ /* 0x000fca000000000c */
[----:B------:R-:W-:-:S05]  /*2690*/  F2FP.F16.F32.PACK_AB R12, RZ, R12 ;  /* 0x0000000cff0c723e */ /* 0x000fca00000000ff */
[----:B------:R0:W-:Y:S01]  /*26a0*/  @P3 STG.E.U16 desc[UR52][R6.64+0x12], R12 ;  /* 0x0000120c06003986 */ /* 0x0001e2000c101534 */
[----:B------:R-:W-:Y:S05]  /*26b0*/  @!P1 BRA `(.L_x_42) ;  /* 0x0000000000049947 */ /* 0x000fea0003800000 */
[----:B------:R0:W5:Y:S02]  /*26c0*/  LDG.E.LTC128B.U16 R18, desc[UR52][R8.64+0x10] ;  /* 0x0000103408127981 */ /* 0x000164000c1e1520 */
.L_x_42:
[----:B------:R-:W-:Y:S05]  /*26d0*/  BSYNC B1 ;  /* 0x0000000000017941 */ /* 0x000fea0003800000 */
.L_x_41:
[----:B0----5:R-:W-:Y:S01]  /*26e0*/  HADD2.F32 R12, -RZ, R18.H0_H0 ;  /* 0x20000012ff0c7230 */ /* 0x021fe20000004100 */
[----:B------:R-:W-:Y:S01]  /*26f0*/  ISETP.GT.AND P0, PT, R0, 0x8, P0 ;  /* 0x000000080000780c */ /* 0x000fe20000704270 */
[----:B------:R-:W-:Y:S03]  /*2700*/  BSSY B1, `(.L_x_43) ;  /* 0x0000007000017945 */ /* 0x000fe60003800000 */
[----:B-1----:R-:W-:-:S04]  /*2710*/  FMUL R3, R12, R23 ;  /* 0x000000170c037220 */ /* 0x002fc80000400000 */
[----:B------:R-:W-:-:S05]  /*2720*/  FFMA R3, R30, R22, R3 ;  /* 0x000000161e037223 */ /* 0x000fca0000000003 */
[----:B------:R-:W-:-:S05]  /*2730*/  F2FP.F16.F32.PACK_AB R3, RZ, R3 ;  /* 0x00000003ff03723e */ /* 0x000fca00000000ff */
[----:B------:R0:W-:Y:S01]  /*2740*/  @P1 STG.E.U16 desc[UR52][R10.64+0x10], R3 ;  /* 0x000010030a001986 */ /* 0x0001e2000c101534 */
[----:B------:R-:W-:Y:S05]  /*2750*/  @!P0 BRA `(.L_x_44) ;  /* 0x0000000000048947 */ /* 0x000fea0003800000 */
[----:B------:R1:W5:Y:S02]  /*2760*/  LDG.E.LTC128B.U16 R18, desc[UR52][R8.64+0x12] ;  /* 0x0000123408127981 */ /* 0x000364000c1e1520 */
.L_x_44:
[----:B------:R-:W-:Y:S05]  /*2770*/  BSYNC B1 ;  /* 0x0000000000017941 */ /* 0x000fea0003800000 */
.L_x_43:
        /* <DEDUP_REMOVED lines=10> */
.L_x_46:
[----:B------:R-:W-:Y:S05]  /*2820*/  BSYNC B1 ;  /* 0x0000000000017941 */ /* 0x000fea0003800000 */
.L_x_45:
[----:B0----5:R-:W-:Y:S01]  /*2830*/  HADD2.F32 R12, -RZ, R18.H0_H0 ;  /* 0x20000012ff0c7230 */ /* 0x021fe20000004100 */
        /* <DEDUP_REMOVED lines=9> */
.L_x_48:
[----:B------:R-:W-:Y:S05]  /*28d0*/  BSYNC B1 ;  /* 0x0000000000017941 */ /* 0x000fea0003800000 */
.L_x_47:
        /* <DEDUP_REMOVED lines=9> */
.L_x_50:
[----:B------:R-:W-:Y:S05]  /*2970*/  BSYNC B1 ;  /* 0x0000000000017941 */ /* 0x000fea0003800000 */
.L_x_49:
[----:B0----5:R-:W-:Y:S01]  /*2980*/  HADD2.F32 R12, -RZ, R18.H0_H0 ;  /* 0x20000012ff0c7230 */ /* 0x021fe20000004100 */
        /* <DEDUP_REMOVED lines=8> */
.L_x_52:
[----:B------:R-:W-:Y:S05]  /*2a10*/  BSYNC B1 ;  /* 0x0000000000017941 */ /* 0x000fea0003800000 */
.L_x_51:
        /* <DEDUP_REMOVED lines=10> */
.L_x_54:
[----:B------:R-:W-:Y:S05]  /*2ac0*/  BSYNC B1 ;  /* 0x0000000000017941 */ /* 0x000fea0003800000 */
.L_x_53:
        /* <DEDUP_REMOVED lines=10> */
.L_x_56:
[----:B------:R-:W-:Y:S05]  /*2b70*/  BSYNC B1 ;  /* 0x0000000000017941 */ /* 0x000fea0003800000 */
.L_x_55:
        /* <DEDUP_REMOVED lines=9> */
.L_x_58:
[----:B------:R-:W-:Y:S05]  /*2c10*/  BSYNC B1 ;  /* 0x0000000000017941 */ /* 0x000fea0003800000 */
.L_x_57:
        /* <DEDUP_REMOVED lines=9> */
.L_x_60:
[----:B------:R-:W-:Y:S05]  /*2cb0*/  BSYNC B1 ;  /* 0x0000000000017941 */ /* 0x000fea0003800000 */
.L_x_59:
        /* <DEDUP_REMOVED lines=10> */
.L_x_62:
[----:B------:R-:W-:Y:S05]  /*2d60*/  BSYNC B1 ;  /* 0x0000000000017941 */ /* 0x000fea0003800000 */
.L_x_61:
        /* <DEDUP_REMOVED lines=10> */
.L_x_64:
[----:B------:R-:W-:Y:S05]  /*2e10*/  BSYNC B1 ;  /* 0x0000000000017941 */ /* 0x000fea0003800000 */
.L_x_63:
        /* <DEDUP_REMOVED lines=9> */
.L_x_66:
[----:B------:R-:W-:Y:S05]  /*2eb0*/  BSYNC B1 ;  /* 0x0000000000017941 */ /* 0x000fea0003800000 */
.L_x_65:
        /* <DEDUP_REMOVED lines=9> */
.L_x_68:
[----:B------:R-:W-:Y:S05]  /*2f50*/  BSYNC B1 ;  /* 0x0000000000017941 */ /* 0x000fea0003800000 */
.L_x_67:
        /* <DEDUP_REMOVED lines=10> */
.L_x_70:
[----:B------:R-:W-:Y:S05]  /*3000*/  BSYNC B1 ;  /* 0x0000000000017941 */ /* 0x000fea0003800000 */
.L_x_69:
        /* <DEDUP_REMOVED lines=10> */
.L_x_72:
[----:B------:R-:W-:Y:S05]  /*30b0*/  BSYNC B1 ;  /* 0x0000000000017941 */ /* 0x000fea0003800000 */
.L_x_71:
        /* <DEDUP_REMOVED lines=9> */
.L_x_74:
[----:B------:R-:W-:Y:S05]  /*3150*/  BSYNC B1 ;  /* 0x0000000000017941 */ /* 0x000fea0003800000 */
.L_x_73:
        /* <DEDUP_REMOVED lines=9> */
.L_x_76:
[----:B------:R-:W-:Y:S05]  /*31f0*/  BSYNC B1 ;  /* 0x0000000000017941 */ /* 0x000fea0003800000 */
.L_x_75:
        /* <DEDUP_REMOVED lines=10> */
.L_x_78:
[----:B------:R-:W-:Y:S05]  /*32a0*/  BSYNC B1 ;  /* 0x0000000000017941 */ /* 0x000fea0003800000 */
.L_x_77:
        /* <DEDUP_REMOVED lines=10> */
.L_x_80:
[----:B------:R-:W-:Y:S05]  /*3350*/  BSYNC B1 ;  /* 0x0000000000017941 */ /* 0x000fea0003800000 */
.L_x_79:
        /* <DEDUP_REMOVED lines=9> */
.L_x_82:
[----:B------:R-:W-:Y:S05]  /*33f0*/  BSYNC B1 ;  /* 0x0000000000017941 */ /* 0x000fea0003800000 */
.L_x_81:
        /* <DEDUP_REMOVED lines=9> */
.L_x_84:
[----:B------:R-:W-:Y:S05]  /*3490*/  BSYNC B1 ;  /* 0x0000000000017941 */ /* 0x000fea0003800000 */
.L_x_83:
        /* <DEDUP_REMOVED lines=10> */
.L_x_86:
[----:B------:R-:W-:Y:S05]  /*3540*/  BSYNC B1 ;  /* 0x0000000000017941 */ /* 0x000fea0003800000 */
.L_x_85:
[----:B0----5:R-:W-:Y:S01]  /*3550*/  HADD2.F32 R12, -RZ, R18.H0_H0 ;  /* 0x20000012ff0c7230 */ /* 0x021fe20000004100 */
[----:B------:R-:W-:Y:S01]  /*3560*/  ISETP.GT.AND P0, PT, R2, 0x39, PT ;  /* 0x000000390200780c */ /* 0x000fe20003f04270 */
[----:B------:R-:W-:Y:S01]  /*3570*/  @P2 IMAD.MOV.U32 R2, RZ, RZ, R6 ;  /* 0x000000ffff022224 */ /* 0x000fe200078e0006 */
[----:B------:R-:W-:Y:S02]  /*3580*/  BSSY B1, `(.L_x_87) ;  /* 0x000000a000017945 */ /* 0x000fe40003800000 */
[----:B------:R-:W-:Y:S01]  /*3590*/  FMUL R3, R12, R23 ;  /* 0x000000170c037220 */ /* 0x000fe20000400000 */
[----:B------:R-:W-:-:S03]  /*35a0*/  ISETP.GT.AND P3, PT, R0, RZ, P0 ;  /* 0x000000ff0000720c */ /* 0x000fc60000764270 */
[----:B------:R-:W-:-:S05]  /*35b0*/  FFMA R3, R52, R22, R3 ;  /* 0x0000001634037223 */ /* 0x000fca0000000003 */
[----:B------:R-:W-:-:S04]  /*35c0*/  F2FP.F16.F32.PACK_AB R3, RZ, R3 ;  /* 0x00000003ff03723e */ /* 0x000fc800000000ff */
[----:B------:R-:W-:Y:S01]  /*35d0*/  PRMT R12, R3, 0x7610, R12 ;  /* 0x00007610030c7816 */ /* 0x000fe2000000000c */
[----:B------:R-:W-:-:S05]  /*35e0*/  @P2 IMAD.MOV.U32 R3, RZ, RZ, R7 ;  /* 0x000000ffff032224 */ /* 0x000fca00078e0007 */
[----:B------:R0:W-:Y:S01]  /*35f0*/  @P2 STG.E.U16 desc[UR52][R2.64+0x70], R12 ;  /* 0x0000700c02002986 */ /* 0x0001e2000c101534 */
[----:B------:R-:W-:Y:S05]  /*3600*/  @!P3 BRA `(.L_x_88) ;  /* 0x000000000004b947 */ /* 0x000fea0003800000 */
[----:B------:R0:W5:Y:S02]  /*3610*/  LDG.E.LTC128B.U16 R18, desc[UR52][R4.64+0x72] ;  /* 0x0000723404127981 */ /* 0x000164000c1e1520 */
.L_x_88:
[----:B------:R-:W-:Y:S05]  /*3620*/  BSYNC B1 ;  /* 0x0000000000017941 */ /* 0x000fea0003800000 */
.L_x_87:
        /* <DEDUP_REMOVED lines=9> */
.L_x_90:
[----:B------:R-:W-:Y:S05]  /*36c0*/  BSYNC B1 ;  /* 0x0000000000017941 */ /* 0x000fea0003800000 */
.L_x_89:
[----:B0----5:R-:W-:Y:S01]  /*36d0*/  HADD2.F32 R2, -RZ, R18.H0_H0 ;  /* 0x20000012ff027230 */ /* 0x021fe20000004100 */
[----:B------:R-:W-:Y:S01]  /*36e0*/  ISETP.GT.AND P0, PT, R0, 0x8, P0 ;  /* 0x000000080000780c */ /* 0x000fe20000704270 */
[----:B------:R-:W-:Y:S03]  /*36f0*/  BSSY B1, `(.L_x_91) ;  /* 0x000000a000017945 */ /* 0x000fe60003800000 */
[----:B------:R-:W-:Y:S01]  /*3700*/  FMUL R3, R2, R23 ;  /* 0x0000001702037220 */ /* 0x000fe20000400000 */
[----:B------:R-:W-:-:S03]  /*3710*/  @P1 IMAD.MOV.U32 R2, RZ, RZ, R10 ;  /* 0x000000ffff021224 */ /* 0x000fc600078e000a */
[----:B------:R-:W-:-:S05]  /*3720*/  FFMA R3, R54, R22, R3 ;  /* 0x0000001636037223 */ /* 0x000fca0000000003 */
[----:B------:R-:W-:-:S04]  /*3730*/  F2FP.F16.F32.PACK_AB R3, RZ, R3 ;  /* 0x00000003ff03723e */ /* 0x000fc800000000ff */
[----:B---34-:R-:W-:Y:S01]  /*3740*/  PRMT R4, R3, 0x7610, R4 ;  /* 0x0000761003047816 */ /* 0x018fe20000000004 */
[----:B------:R-:W-:-:S05]  /*3750*/  @P1 IMAD.MOV.U32 R3, RZ, RZ, R11 ;  /* 0x000000ffff031224 */ /* 0x000fca00078e000b */
[----:B------:R0:W-:Y:S01]  /*3760*/  @P1 STG.E.U16 desc[UR52][R2.64+0x70], R4 ;  /* 0x0000700402001986 */ /* 0x0001e2000c101534 */
[----:B------:R-:W-:Y:S05]  /*3770*/  @!P0 BRA `(.L_x_92) ;  /* 0x0000000000048947 */ /* 0x000fea0003800000 */
[----:B------:R3:W5:Y:S02]  /*3780*/  LDG.E.LTC128B.U16 R18, desc[UR52][R8.64+0x72] ;  /* 0x0000723408127981 */ /* 0x000764000c1e1520 */
.L_x_92:
[----:B------:R-:W-:Y:S05]  /*3790*/  BSYNC B1 ;  /* 0x0000000000017941 */ /* 0x000fea0003800000 */
.L_x_91:
[----:B------:R-:W-:Y:S05]  /*37a0*/  @!P0 BRA `(.L_x_93) ;  /* 0x0000000800b08947 */ /* 0x000fea0003800000 */
[----:B-----5:R-:W-:-:S05]  /*37b0*/  HADD2.F32 R18, -RZ, R18.H0_H0 ;  /* 0x20000012ff127230 */ /* 0x020fca0000004100 */
[----:B------:R-:W-:-:S04]  /*37c0*/  FMUL R18, R18, R23 ;  /* 0x0000001712127220 */ /* 0x000fc80000400000 */
[----:B------:R-:W-:-:S05]  /*37d0*/  FFMA R18, R55, R22, R18 ;  /* 0x0000001637127223 */ /* 0x000fca0000000012 */
[----:B------:R-:W-:-:S05]  /*37e0*/  F2FP.F16.F32.PACK_AB R18, RZ, R18 ;  /* 0x00000012ff12723e */ /* 0x000fca00000000ff */
[----:B------:R4:W-:Y:S01]  /*37f0*/  STG.E.U16 desc[UR52][R10.64+0x72], R18 ;  /* 0x000072120a007986 */ /* 0x0009e2000c101534 */
[----:B------:R-:W-:Y:S05]  /*3800*/  BRA `(.L_x_93) ;  /* 0x0000000800987947 */ /* 0x000fea0003800000 */
.L_x_32:
[----:B------:R-:W-:Y:S01]  /*3810*/  ISETP.GT.AND P0, PT, R2, 0x1, PT ;  /* 0x000000010200780c */ /* 0x000fe20003f04270 */
[----:B------:R-:W-:Y:S01]  /*3820*/  ULDC.64 UR4, c[0x0][0x5c0] ;  /* 0x0001700000047ab9 */ /* 0x000fe20000000a00 */
[-C--:B------:R-:W-:Y:S01]  /*3830*/  FMUL R24, R24, R22.reuse ;  /* 0x0000001618187220 */ /* 0x080fe20000400000 */
[-C--:B------:R-:W-:Y:S01]  /*3840*/  FMUL R25, R25, R22.reuse ;  /* 0x0000001619197220 */ /* 0x080fe20000400000 */
[----:B------:R-:W-:Y:S01]  /*3850*/  ISETP.GT.AND P3, PT, R0, RZ, P0 ;  /* 0x000000ff0000720c */ /* 0x000fe20000764270 */
[-C--:B------:R-:W-:Y:S01]  /*3860*/  FMUL R26, R26, R22.reuse ;  /* 0x000000161a1a7220 */ /* 0x080fe20000400000 */
[----:B------:R-:W-:Y:S01]  /*3870*/  LEA R4, P4, R66, UR4, 0x1 ;  /* 0x0000000442047c11 */ /* 0x000fe2000f8808ff */
[----:B------:R-:W-:Y:S01]  /*3880*/  FMUL R27, R27, R22 ;  /* 0x000000161b1b7220 */ /* 0x000fe20000400000 */
[----:B------:R-:W-:Y:S01]  /*3890*/  F2FP.F16.F32.PACK_AB R24, RZ, R24 ;  /* 0x00000018ff18723e */ /* 0x000fe200000000ff */
[-C--:B------:R-:W-:Y:S01]  /*38a0*/  FMUL R28, R28, R22.reuse ;  /* 0x000000161c1c7220 */ /* 0x080fe20000400000 */
[----:B------:R-:W-:Y:S01]  /*38b0*/  LEA.HI.X R5, R66, UR5, R7, 0x1, P4 ;  /* 0x0000000542057c11 */ /* 0x000fe2000a0f0c07 */
[-C--:B------:R-:W-:Y:S01]  /*38c0*/  FMUL R29, R29, R22.reuse ;  /* 0x000000161d1d7220 */ /* 0x080fe20000400000 */
[----:B------:R-:W-:Y:S01]  /*38d0*/  F2FP.F16.F32.PACK_AB R25, RZ, R25 ;  /* 0x00000019ff19723e */ /* 0x000fe200000000ff */
[----:B------:R-:W-:Y:S01]  /*38e0*/  FMUL R30, R30, R22 ;  /* 0x000000161e1e7220 */ /* 0x000fe20000400000 */
[C---:B------:R-:W-:Y:S01]  /*38f0*/  SHF.L.U64.HI R71, R70.reuse, 0x4, R71 ;  /* 0x0000000446477819 */ /* 0x040fe20000010247 */
[----:B------:R-:W-:Y:S01]  /*3900*/  @P1 STG.E.U16 desc[UR52][R4.64], R24 ;  /* 0x0000001804001986 */ /* 0x000fe2000c101534 */
[----:B------:R-:W-:Y:S01]  /*3910*/  LEA R6, P4, R70, R4, 0x4 ;  /* 0x0000000446067211 */ /* 0x000fe200078820ff */
[-C--:B------:R-:W-:Y:S01]  /*3920*/  FMUL R31, R31, R22.reuse ;  /* 0x000000161f1f7220 */ /* 0x080fe20000400000 */
[----:B------:R-:W-:Y:S01]  /*3930*/  ISETP.GT.AND P2, PT, R0, 0x8, P2 ;  /* 0x000000080000780c */ /* 0x000fe20001744270 */
[----:B------:R-:W-:Y:S01]  /*3940*/  @P3 STG.E.U16 desc[UR52][R4.64+0x2], R25 ;  /* 0x0000021904003986 */ /* 0x000fe2000c101534 */
[----:B------:R-:W-:Y:S01]  /*3950*/  ISETP.GT.AND P1, PT, R2, 0x8, PT ;  /* 0x000000080200780c */ /* 0x000fe20003f24270 */
[----:B------:R-:W-:Y:S01]  /*3960*/  IMAD.X R7, R71, 0x1, R5, P4 ;  /* 0x0000000147077824 */ /* 0x000fe200020e0605 */
[----:B------:R-:W-:Y:S01]  /*3970*/  ISETP.GT.AND P3, PT, R0, 0x8, P0 ;  /* 0x000000080000780c */ /* 0x000fe20000764270 */
[-C--:B------:R-:W-:Y:S01]  /*3980*/  FMUL R32, R32, R22.reuse ;  /* 0x0000001620207220 */ /* 0x080fe20000400000 */
[----:B------:R-:W-:Y:S01]  /*3990*/  ISETP.GT.AND P0, PT, R2, 0x9, PT ;  /* 0x000000090200780c */ /* 0x000fe20003f04270 */
[-C--:B------:R-:W-:Y:S01]  /*39a0*/  FMUL R33, R33, R22.reuse ;  /* 0x0000001621217220 */ /* 0x080fe20000400000 */
[----:B------:R-:W-:Y:S01]  /*39b0*/  ISETP.GT.AND P5, PT, R0, RZ, P1 ;  /* 0x000000ff0000720c */ /* 0x000fe20000fa4270 */
[-C--:B------:R-:W-:Y:S01]  /*39c0*/  FMUL R34, R34, R22.reuse ;  /* 0x0000001622227220 */ /* 0x080fe20000400000 */
[----:B------:R-:W-:Y:S01]  /*39d0*/  ISETP.GT.AND P4, PT, R0, RZ, P0 ;  /* 0x000000ff0000720c */ /* 0x000fe20000784270 */
[----:B------:R-:W-:Y:S01]  /*39e0*/  FMUL R35, R35, R22 ;  /* 0x0000001623237220 */ /* 0x000fe20000400000 */
[----:B------:R-:W-:Y:S01]  /*39f0*/  F2FP.F16.F32.PACK_AB R26, RZ, R26 ;  /* 0x0000001aff1a723e */ /* 0x000fe200000000ff */
[-C--:B------:R-:W-:Y:S01]  /*3a00*/  FMUL R36, R36, R22.reuse ;  /* 0x0000001624247220 */ /* 0x080fe20000400000 */
[----:B------:R-:W-:Y:S01]  /*3a10*/  F2FP.F16.F32.PACK_AB R27, RZ, R27 ;  /* 0x0000001bff1b723e */ /* 0x000fe200000000ff */
[----:B------:R-:W-:Y:S01]  /*3a20*/  FMUL R37, R37, R22 ;  /* 0x0000001625257220 */ /* 0x000fe20000400000 */
[----:B------:R-:W-:Y:S01]  /*3a30*/  F2FP.F16.F32.PACK_AB R28, RZ, R28 ;  /* 0x0000001cff1c723e */ /* 0x000fe200000000ff */
[----:B------:R-:W-:Y:S01]  /*3a40*/  @P2 STG.E.U16 desc[UR52][R6.64], R26 ;  /* 0x0000001a06002986 */ /* 0x000fe2000c101534 */
[----:B------:R-:W-:Y:S01]  /*3a50*/  F2FP.F16.F32.PACK_AB R29, RZ, R29 ;  /* 0x0000001dff1d723e */ /* 0x000fe200000000ff */
[-C--:B------:R-:W-:Y:S01]  /*3a60*/  FMUL R38, R38, R22.reuse ;  /* 0x0000001626267220 */ /* 0x080fe20000400000 */
[----:B------:R-:W-:Y:S01]  /*3a70*/  ISETP.GT.AND P1, PT, R0, 0x8, P1 ;  /* 0x000000080000780c */ /* 0x000fe20000f24270 */
[----:B------:R-:W-:Y:S01]  /*3a80*/  @P3 STG.E.U16 desc[UR52][R6.64+0x2], R27 ;  /* 0x0000021b06003986 */ /* 0x000fe2000c101534 */
[----:B------:R-:W-:Y:S01]  /*3a90*/  ISETP.GT.AND P3, PT, R2, 0x10, PT ;  /* 0x000000100200780c */ /* 0x000fe20003f64270 */
[-C--:B------:R-:W-:Y:S01]  /*3aa0*/  FMUL R39, R39, R22.reuse ;  /* 0x0000001627277220 */ /* 0x080fe20000400000 */
[----:B------:R-:W-:Y:S01]  /*3ab0*/  ISETP.GT.AND P2, PT, R0, 0x8, P0 ;  /* 0x000000080000780c */ /* 0x000fe20000744270 */
[----:B------:R-:W-:Y:S01]  /*3ac0*/  @P5 STG.E.U16 desc[UR52][R4.64+0x10], R28 ;  /* 0x0000101c04005986 */ /* 0x000fe2000c101534 */
[----:B------:R-:W-:Y:S01]  /*3ad0*/  ISETP.GT.AND P0, PT, R2, 0x11, PT ;  /* 0x000000110200780c */ /* 0x000fe20003f04270 */
[----:B------:R-:W-:Y:S01]  /*3ae0*/  FMUL R40, R40, R22 ;  /* 0x0000001628287220 */ /* 0x000fe20000400000 */
[----:B------:R-:W-:Y:S01]  /*3af0*/  F2FP.F16.F32.PACK_AB R30, RZ, R30 ;  /* 0x0000001eff1e723e */ /* 0x000fe200000000ff */
[----:B------:R-:W-:Y:S01]  /*3b00*/  @P4 STG.E.U16 desc[UR52][R4.64+0x12], R29 ;  /* 0x0000121d04004986 */ /* 0x000fe2000c101534 */
[C---:B------:R-:W-:Y:S01]  /*3b10*/  ISETP.GT.AND P4, PT, R0.reuse, RZ, P3 ;  /* 0x000000ff0000720c */ /* 0x040fe20001f84270 */
[-C--:B------:R-:W-:Y:S01]  /*3b20*/  FMUL R41, R41, R22.reuse ;  /* 0x0000001629297220 */ /* 0x080fe20000400000 */
[----:B------:R-:W-:Y:S01]  /*3b30*/  ISETP.GT.AND P5, PT, R0, RZ, P0 ;  /* 0x000000ff0000720c */ /* 0x000fe200007a4270 */
[----:B------:R-:W-:Y:S01]  /*3b40*/  @P1 STG.E.U16 desc[UR52][R6.64+0x10], R30 ;  /* 0x0000101e06001986 */ /* 0x000fe2000c101534 */
[----:B------:R-:W-:Y:S01]  /*3b50*/  F2FP.F16.F32.PACK_AB R31, RZ, R31 ;  /* 0x0000001fff1f723e */ /* 0x000fe200000000ff */
[----:B------:R-:W-:Y:S01]  /*3b60*/  FMUL R42, R42, R22 ;  /* 0x000000162a2a7220 */ /* 0x000fe20000400000 */
[----:B------:R-:W-:Y:S01]  /*3b70*/  F2FP.F16.F32.PACK_AB R32, RZ, R32 ;  /* 0x00000020ff20723e */ /* 0x000fe200000000ff */
[-C--:B------:R-:W-:Y:S01]  /*3b80*/  FMUL R43, R43, R22.reuse ;  /* 0x000000162b2b7220 */ /* 0x080fe20000400000 */
[----:B------:R-:W-:Y:S01]  /*3b90*/  ISETP.GT.AND P1, PT, R0, 0x8, P3 ;  /* 0x000000080000780c */ /* 0x000fe20001f24270 */
[----:B------:R-:W-:Y:S01]  /*3ba0*/  @P2 STG.E.U16 desc[UR52][R6.64+0x12], R31 ;  /* 0x0000121f06002986 */ /* 0x000fe2000c101534 */
[----:B------:R-:W-:Y:S01]  /*3bb0*/  F2FP.F16.F32.PACK_AB R33, RZ, R33 ;  /* 0x00000021ff21723e */ /* 0x000fe200000000ff */
[-C--:B------:R-:W-:Y:S01]  /*3bc0*/  FMUL R44, R44, R22.reuse ;  /* 0x000000162c2c7220 */ /* 0x080fe20000400000 */
[----:B------:R-:W-:Y:S01]  /*3bd0*/  ISETP.GT.AND P2, PT, R2, 0x18, PT ;  /* 0x000000180200780c */ /* 0x000fe20003f44270 */
[----:B------:R-:W-:Y:S01]  /*3be0*/  @P4 STG.E.U16 desc[UR52][R4.64+0x20], R32 ;  /* 0x0000202004004986 */ /* 0x000fe2000c101534 */
[----:B------:R-:W-:Y:S01]  /*3bf0*/  ISETP.GT.AND P0, PT, R0, 0x8, P0 ;  /* 0x000000080000780c */ /* 0x000fe20000704270 */
[-C--:B------:R-:W-:Y:S01]  /*3c00*/  FMUL R45, R45, R22.reuse ;  /* 0x000000162d2d7220 */ /* 0x080fe20000400000 */
[----:B------:R-:W-:Y:S01]  /*3c10*/  ISETP.GT.AND P3, PT, R2, 0x19, PT ;  /* 0x000000190200780c */ /* 0x000fe20003f64270 */
[----:B------:R-:W-:Y:S01]  /*3c20*/  @P5 STG.E.U16 desc[UR52][R4.64+0x22], R33 ;  /* 0x0000222104005986 */ /* 0x000fe2000c101534 */
[----:B------:R-:W-:Y:S01]  /*3c30*/  ISETP.GT.AND P4, PT, R0, RZ, P2 ;  /* 0x000000ff0000720c */ /* 0x000fe20001784270 */
[----:B------:R-:W-:Y:S01]  /*3c40*/  FMUL R46, R46, R22 ;  /* 0x000000162e2e7220 */ /* 0x000fe20000400000 */
[----:B------:R-:W-:Y:S01]  /*3c50*/  F2FP.F16.F32.PACK_AB R34, RZ, R34 ;  /* 0x00000022ff22723e */ /* 0x000fe200000000ff */
[-C--:B------:R-:W-:Y:S01]  /*3c60*/  FMUL R47, R47, R22.reuse ;  /* 0x000000162f2f7220 */ /* 0x080fe20000400000 */
[----:B------:R-:W-:Y:S01]  /*3c70*/  ISETP.GT.AND P5, PT, R0, RZ, P3 ;  /* 0x000000ff0000720c */ /* 0x000fe20001fa4270 */
[----:B------:R-:W-:Y:S01]  /*3c80*/  FMUL R48, R48, R22 ;  /* 0x0000001630307220 */ /* 0x000fe20000400000 */
[----:B------:R-:W-:Y:S01]  /*3c90*/  F2FP.F16.F32.PACK_AB R35, RZ, R35 ;  /* 0x00000023ff23723e */ /* 0x000fe200000000ff */
[----:B------:R-:W-:Y:S01]  /*3ca0*/  @P1 STG.E.U16 desc[UR52][R6.64+0x20], R34 ;  /* 0x0000202206001986 */ /* 0x000fe2000c101534 */
[----:B------:R-:W-:Y:S01]  /*3cb0*/  F2FP.F16.F32.PACK_AB R36, RZ, R36 ;  /* 0x00000024ff24723e */ /* 0x000fe200000000ff */
[-C--:B------:R-:W-:Y:S01]  /*3cc0*/  FMUL R49, R49, R22.reuse ;  /* 0x0000001631317220 */ /* 0x080fe20000400000 */
[C---:B------:R-:W-:Y:S01]  /*3cd0*/  ISETP.GT.AND P1, PT, R0.reuse, 0x8, P2 ;  /* 0x000000080000780c */ /* 0x040fe20001724270 */
[----:B------:R-:W-:Y:S01]  /*3ce0*/  @P0 STG.E.U16 desc[UR52][R6.64+0x22], R35 ;  /* 0x0000222306000986 */ /* 0x000fe2000c101534 */
[----:B------:R-:W-:Y:S01]  /*3cf0*/  ISETP.GT.AND P2, PT, R0, 0x8, P3 ;  /* 0x000000080000780c */ /* 0x000fe20001f44270 */
[-C--:B------:R-:W-:Y:S01]  /*3d00*/  FMUL R50, R50, R22.reuse ;  /* 0x0000001632327220 */ /* 0x080fe20000400000 */
[----:B------:R-:W-:Y:S01]  /*3d10*/  F2FP.F16.F32.PACK_AB R37, RZ, R37 ;  /* 0x00000025ff25723e */ /* 0x000fe200000000ff */
[----:B------:R-:W-:Y:S01]  /*3d20*/  @P4 STG.E.U16 desc[UR52][R4.64+0x30], R36 ;  /* 0x0000302404004986 */ /* 0x000fe2000c101534 */
[C---:B------:R-:W-:Y:S01]  /*3d30*/  ISETP.GT.AND P3, PT, R2.reuse, 0x20, PT ;  /* 0x000000200200780c */ /* 0x040fe20003f64270 */
[-C--:B------:R-:W-:Y:S01]  /*3d40*/  FMUL R51, R51, R22.reuse ;  /* 0x0000001633337220 */ /* 0x080fe20000400000 */
[----:B------:R-:W-:Y:S01]  /*3d50*/  ISETP.GT.AND P0, PT, R2, 0x21, PT ;  /* 0x000000210200780c */ /* 0x000fe20003f04270 */
[----:B------:R-:W-:Y:S01]  /*3d60*/  @P5 STG.E.U16 desc[UR52][R4.64+0x32], R37 ;  /* 0x0000322504005986 */ /* 0x000fe2000c101534 */
        /* <DEDUP_REMOVED lines=10> */
[----:B------:R-:W-:-:S02]  /*3e10*/  F2FP.F16.F32.PACK_AB R41, RZ, R41 ;  /* 0x00000029ff29723e */ /* 0x000fc400000000ff */
[C---:B------:R-:W-:Y:S01]  /*3e20*/  ISETP.GT.AND P1, PT, R0.reuse, 0x8, P3 ;  /* 0x000000080000780c */ /* 0x040fe20001f24270 */
[----:B------:R-:W-:Y:S01]  /*3e30*/  @P2 STG.E.U16 desc[UR52][R6.64+0x32], R39 ;  /* 0x0000322706002986 */ /* 0x000fe2000c101534 */
[----:B------:R-:W-:Y:S02]  /*3e40*/  ISETP.GT.AND P0, PT, R0, 0x8, P0 ;  /* 0x000000080000780c */ /* 0x000fe40000704270 */
[----:B------:R-:W-:Y:S01]  /*3e50*/  F2FP.F16.F32.PACK_AB R42, RZ, R42 ;  /* 0x0000002aff2a723e */ /* 0x000fe200000000ff */
[----:B------:R-:W-:Y:S01]  /*3e60*/  @P4 STG.E.U16 desc[UR52][R4.64+0x40], R40 ;  /* 0x0000402804004986 */ /* 0x000fe2000c101534 */
[C---:B------:R-:W-:Y:S02]  /*3e70*/  ISETP.GT.AND P4, PT, R2.reuse, 0x28, PT ;  /* 0x000000280200780c */ /* 0x040fe40003f84270 */
[----:B------:R-:W-:Y:S01]  /*3e80*/  F2FP.F16.F32.PACK_AB R43, RZ, R43 ;  /* 0x0000002bff2b723e */ /* 0x000fe200000000ff */
[----:B------:R-:W-:Y:S01]  /*3e90*/  @P5 STG.E.U16 desc[UR52][R4.64+0x42], R41 ;  /* 0x0000422904005986 */ /* 0x000fe2000c101534 */
[----:B------:R-:W-:-:S02]  /*3ea0*/  ISETP.GT.AND P5, PT, R2, 0x29, PT ;  /* 0x000000290200780c */ /* 0x000fc40003fa4270 */
[C---:B------:R-:W-:Y:S01]  /*3eb0*/  ISETP.GT.AND P2, PT, R0.reuse, RZ, P4 ;  /* 0x000000ff0000720c */ /* 0x040fe20002744270 */
[----:B------:R-:W-:Y:S01]  /*3ec0*/  @P1 STG.E.U16 desc[UR52][R6.64+0x40], R42 ;  /* 0x0000402a06001986 */ /* 0x000fe2000c101534 */
[----:B------:R-:W-:Y:S02]  /*3ed0*/  ISETP.GT.AND P6, PT, R0, RZ, P5 ;  /* 0x000000ff0000720c */ /* 0x000fe40002fc4270 */
[----:B------:R-:W-:Y:S01]  /*3ee0*/  F2FP.F16.F32.PACK_AB R44, RZ, R44 ;  /* 0x0000002cff2c723e */ /* 0x000fe200000000ff */
[----:B------:R-:W-:Y:S01]  /*3ef0*/  @P0 STG.E.U16 desc[UR52][R6.64+0x42], R43 ;  /* 0x0000422b06000986 */ /* 0x000fe2000c101534 */
[C---:B------:R-:W-:Y:S02]  /*3f00*/  ISETP.GT.AND P3, PT, R2.reuse, 0x30, PT ;  /* 0x000000300200780c */ /* 0x040fe40003f64270 */
[C---:B------:R-:W-:Y:S02]  /*3f10*/  ISETP.GT.AND P1, PT, R2.reuse, 0x38, PT ;  /* 0x000000380200780c */ /* 0x040fe40003f24270 */
[----:B------:R-:W-:-:S02]  /*3f20*/  ISETP.GT.AND P0, PT, R2, 0x39, PT ;  /* 0x000000390200780c */ /* 0x000fc40003f04270 */
[----:B------:R-:W-:Y:S01]  /*3f30*/  ISETP.GT.AND P4, PT, R0, 0x8, P4 ;  /* 0x000000080000780c */ /* 0x000fe20002784270 */
[----:B------:R-:W-:Y:S01]  /*3f40*/  @P2 STG.E.U16 desc[UR52][R4.64+0x50], R44 ;  /* 0x0000502c04002986 */ /* 0x000fe2000c101534 */
[----:B------:R-:W-:Y:S01]  /*3f50*/  ISETP.GT.AND P2, PT, R2, 0x31, PT ;  /* 0x000000310200780c */ /* 0x000fe20003f44270 */
[----:B------:R-:W-:Y:S01]  /*3f60*/  @P6 IMAD.MOV.U32 R2, RZ, RZ, R4 ;  /* 0x000000ffff026224 */ /* 0x000fe200078e0004 */
[----:B------:R-:W-:Y:S01]  /*3f70*/  F2FP.F16.F32.PACK_AB R45, RZ, R45 ;  /* 0x0000002dff2d723e */ /* 0x000fe200000000ff */
[----:B------:R-:W-:Y:S01]  /*3f80*/  @P6 IMAD.MOV.U32 R3, RZ, RZ, R5 ;  /* 0x000000ffff036224 */ /* 0x000fe200078e0005 */
[----:B------:R-:W-:Y:S02]  /*3f90*/  F2FP.F16.F32.PACK_AB R46, RZ, R46 ;  /* 0x0000002eff2e723e */ /* 0x000fe400000000ff */
[----:B------:R-:W-:Y:S02]  /*3fa0*/  F2FP.F16.F32.PACK_AB R47, RZ, R47 ;  /* 0x0000002fff2f723e */ /* 0x000fe400000000ff */
[----:B------:R0:W-:Y:S01]  /*3fb0*/  @P6 STG.E.U16 desc[UR52][R2.64+0x52], R45 ;  /* 0x0000522d02006986 */ /* 0x0001e2000c101534 */
[----:B------:R-:W-:-:S02]  /*3fc0*/  ISETP.GT.AND P6, PT, R0, 0x8, P5 ;  /* 0x000000080000780c */ /* 0x000fc40002fc4270 */
[C---:B------:R-:W-:Y:S02]  /*3fd0*/  ISETP.GT.AND P5, PT, R0.reuse, RZ, P3 ;  /* 0x000000ff0000720c */ /* 0x040fe40001fa4270 */
[----:B------:R-:W-:Y:S02]  /*3fe0*/  ISETP.GT.AND P3, PT, R0, 0x8, P3 ;  /* 0x000000080000780c */ /* 0x000fe40001f64270 */
[----:B------:R-:W-:Y:S02]  /*3ff0*/  F2FP.F16.F32.PACK_AB R48, RZ, R48 ;  /* 0x00000030ff30723e */ /* 0x000fe400000000ff */
[----:B------:R-:W-:Y:S02]  /*4000*/  F2FP.F16.F32.PACK_AB R49, RZ, R49 ;  /* 0x00000031ff31723e */ /* 0x000fe400000000ff */
[----:B------:R-:W-:Y:S01]  /*4010*/  F2FP.F16.F32.PACK_AB R50, RZ, R50 ;  /* 0x00000032ff32723e */ /* 0x000fe200000000ff */
[----:B0-----:R-:W-:Y:S01]  /*4020*/  @P4 IMAD.MOV.U32 R2, RZ, RZ, R6 ;  /* 0x000000ffff024224 */ /* 0x001fe200078e0006 */
[----:B------:R-:W-:Y:S01]  /*4030*/  F2FP.F16.F32.PACK_AB R51, RZ, R51 ;  /* 0x00000033ff33723e */ /* 0x000fe200000000ff */
[----:B------:R-:W-:Y:S01]  /*4040*/  @P4 IMAD.MOV.U32 R3, RZ, RZ, R7 ;  /* 0x000000ffff034224 */ /* 0x000fe200078e0007 */
[----:B------:R-:W-:-:S02]  /*4050*/  F2FP.F16.F32.PACK_AB R52, RZ, R52 ;  /* 0x00000034ff34723e */ /* 0x000fc400000000ff */
[----:B------:R-:W-:Y:S02]  /*4060*/  F2FP.F16.F32.PACK_AB R53, RZ, R53 ;  /* 0x00000035ff35723e */ /* 0x000fe400000000ff */
[----:B------:R0:W-:Y:S01]  /*4070*/  @P4 STG.E.U16 desc[UR52][R2.64+0x50], R46 ;  /* 0x0000502e02004986 */ /* 0x0001e2000c101534 */
[C---:B------:R-:W-:Y:S02]  /*4080*/  ISETP.GT.AND P4, PT, R0.reuse, RZ, P2 ;  /* 0x000000ff0000720c */ /* 0x040fe40001784270 */
[----:B------:R-:W-:Y:S02]  /*4090*/  ISETP.GT.AND P2, PT, R0, 0x8, P2 ;  /* 0x000000080000780c */ /* 0x000fe40001744270 */
[----:B------:R-:W-:Y:S02]  /*40a0*/  F2FP.F16.F32.PACK_AB R54, RZ, R54 ;  /* 0x00000036ff36723e */ /* 0x000fe400000000ff */
[----:B------:R-:W-:Y:S01]  /*40b0*/  F2FP.F16.F32.PACK_AB R55, RZ, R55 ;  /* 0x00000037ff37723e */ /* 0x000fe200000000ff */
[----:B0-----:R-:W-:-:S02]  /*40c0*/  @P6 IMAD.MOV.U32 R2, RZ, RZ, R6 ;  /* 0x000000ffff026224 */ /* 0x001fc400078e0006 */
[----:B------:R-:W-:-:S05]  /*40d0*/  @P6 IMAD.MOV.U32 R3, RZ, RZ, R7 ;  /* 0x000000ffff036224 */ /* 0x000fca00078e0007 */
[----:B------:R0:W-:Y:S01]  /*40e0*/  @P6 STG.E.U16 desc[UR52][R2.64+0x52], R47 ;  /* 0x0000522f02006986 */ /* 0x0001e2000c101534 */
[C---:B------:R-:W-:Y:S02]  /*40f0*/  ISETP.GT.AND P6, PT, R0.reuse, RZ, P0 ;  /* 0x000000ff0000720c */ /* 0x040fe400007c4270 */
[----:B------:R-:W-:Y:S01]  /*4100*/  ISETP.GT.AND P0, PT, R0, 0x8, P0 ;  /* 0x000000080000780c */ /* 0x000fe20000704270 */
[----:B0-----:R-:W-:Y:S02]  /*4110*/  @P5 IMAD.MOV.U32 R2, RZ, RZ, R4 ;  /* 0x000000ffff025224 */ /* 0x001fe400078e0004 */
[----:B------:R-:W-:-:S05]  /*4120*/  @P5 IMAD.MOV.U32 R3, RZ, RZ, R5 ;  /* 0x000000ffff035224 */ /* 0x000fca00078e0005 */
[----:B------:R0:W-:Y:S01]  /*4130*/  @P5 STG.E.U16 desc[UR52][R2.64+0x60], R48 ;  /* 0x0000603002005986 */ /* 0x0001e2000c101534 */
[C---:B------:R-:W-:Y:S02]  /*4140*/  ISETP.GT.AND P5, PT, R0.reuse, RZ, P1 ;  /* 0x000000ff0000720c */ /* 0x040fe40000fa4270 */
[----:B------:R-:W-:Y:S01]  /*4150*/  ISETP.GT.AND P1, PT, R0, 0x8, P1 ;  /* 0x000000080000780c */ /* 0x000fe20000f24270 */
[----:B0-----:R-:W-:Y:S02]  /*4160*/  @P4 IMAD.MOV.U32 R2, RZ, RZ, R4 ;  /* 0x000000ffff024224 */ /* 0x001fe400078e0004 */
[----:B------:R-:W-:-:S05]  /*4170*/  @P4 IMAD.MOV.U32 R3, RZ, RZ, R5 ;  /* 0x000000ffff034224 */ /* 0x000fca00078e0005 */
[----:B------:R0:W-:Y:S02]  /*4180*/  @P4 STG.E.U16 desc[UR52][R2.64+0x62], R49 ;  /* 0x0000623102004986 */ /* 0x0001e4000c101534 */
        /* <DEDUP_REMOVED lines=8> */
[----:B------:R0:W-:Y:S04]  /*4210*/  @P5 STG.E.U16 desc[UR52][R2.64+0x70], R52 ;  /* 0x0000703402005986 */ /* 0x0001e8000c101534 */
[----:B------:R1:W-:Y:S01]  /*4220*/  @P6 STG.E.U16 desc[UR52][R4.64+0x72], R53 ;  /* 0x0000723504006986 */ /* 0x0003e2000c101534 */
[----:B0-----:R-:W-:Y:S02]  /*4230*/  @P1 IMAD.MOV.U32 R2, RZ, RZ, R6 ;  /* 0x000000ffff021224 */ /* 0x001fe400078e0006 */
[----:B------:R-:W-:-:S05]  /*4240*/  @P1 IMAD.MOV.U32 R3, RZ, RZ, R7 ;  /* 0x000000ffff031224 */ /* 0x000fca00078e0007 */
[----:B------:R1:W-:Y:S04]  /*4250*/  @P1 STG.E.U16 desc[UR52][R2.64+0x70], R54 ;  /* 0x0000703602001986 */ /* 0x0003e8000c101534 */
[----:B------:R1:W-:Y:S02]  /*4260*/  @P0 STG.E.U16 desc[UR52][R6.64+0x72], R55 ;  /* 0x0000723706000986 */ /* 0x0003e4000c101534 */
.L_x_93:
[----:B------:R-:W-:Y:S05]  /*4270*/  BSYNC B0 ;  /* 0x0000000000007941 */ /* 0x000fea0003800000 */
.L_x_31:
[----:B01----:R-:W-:Y:S01]  /*4280*/  IMAD.U32 R2, RZ, RZ, UR50 ;  /* 0x00000032ff027e24 */ /* 0x003fe2000f8e00ff */
[----:B------:R-:W-:Y:S01]  /*4290*/  ULDC.64 UR4, c[0x0][0x650] ;  /* 0x0001940000047ab9 */ /* 0x000fe20000000a00 */
[----:B------:R-:W-:Y:S01]  /*42a0*/  IMAD.U32 R0, RZ, RZ, UR37 ;  /* 0x00000025ff007e24 */ /* 0x000fe2000f8e00ff */
[----:B------:R0:W-:Y:S01]  /*42b0*/  SYNCS.ARRIVE.TRANS64.A1T0 RZ, [R62+UR44], RZ ;  /* 0x000000ff3eff79a7 */ /* 0x0001e2000810002c */
[----:B------:R-:W-:Y:S01]  /*42c0*/  IMAD.U32 R3, RZ, RZ, UR51 ;  /* 0x00000033ff037e24 */ /* 0x000fe2000f8e00ff */
[C---:B------:R-:W-:Y:S01]  /*42d0*/  LEA R16, P0, R2.reuse, R16, 0x1 ;  /* 0x0000001002107211 */ /* 0x040fe200078008ff */
[----:B----45:R-:W-:Y:S02]  /*42e0*/  IMAD.MOV.U32 R18, RZ, RZ, -0x1 ;  /* 0xffffffffff127424 */ /* 0x030fe400078e00ff */
[----:B------:R-:W-:Y:S01]  /*42f0*/  IMAD.MOV.U32 R19, RZ, RZ, -0x1 ;  /* 0xffffffffff137424 */ /* 0x000fe200078e00ff */
[----:B------:R-:W-:Y:S01]  /*4300*/  LEA.HI.X R17, R2, R17, R0, 0x1, P0 ;  /* 0x0000001102117211 */ /* 0x000fe200000f0c00 */
[----:B------:R-:W-:Y:S01]  /*4310*/  IMAD.MOV.U32 R2, RZ, RZ, -0x1 ;  /* 0xffffffffff027424 */ /* 0x000fe200078e00ff */
[----:B------:R-:W-:-:S02]  /*4320*/  ISETP.GE.U32.AND P0, PT, R16, UR4, PT ;  /* 0x0000000410007c0c */ /* 0x000fc4000bf06070 */
[----:B------:R-:W-:Y:S02]  /*4330*/  PRMT R0, RZ, 0x7610, R0 ;  /* 0x00007610ff007816 */ /* 0x000fe40000000000 */
[----:B------:R-:W-:-:S13]  /*4340*/  ISETP.GE.U32.AND.EX P0, PT, R17, UR5, PT, P0 ;  /* 0x0000000511007c0c */ /* 0x000fda000bf06100 */
[----:B0-----:R-:W-:Y:S05]  /*4350*/  @P0 BRA `(.L_x_94) ;  /* 0x00000004008c0947 */ /* 0x001fea0003800000 */
[----:B------:R-:W0:Y:S01]  /*4360*/  S2UR UR6, SR_CTAID.X ;  /* 0x00000000000679c3 */ /* 0x000e220000002500 */
[----:B------:R-:W-:Y:S01]  /*4370*/  ULDC.64 UR4, c[0x0][0x628] ;  /* 0x00018a0000047ab9 */ /* 0x000fe20000000a00 */
[----:B------:R-:W-:Y:S01]  /*4380*/  ULDC UR7, c[0x0][0x150] ;  /* 0x0000540000077ab9 */ /* 0x000fe20000000800 */
[----:B------:R-:W-:Y:S01]  /*4390*/  ISETP.NE.U32.AND P0, PT, RZ, UR4, PT ;  /* 0x00000004ff007c0c */ /* 0x000fe2000bf05070 */
[----:B------:R-:W-:Y:S01]  /*43a0*/  ULDC UR15, c[0x0][0x630] ;  /* 0x00018c00000f7ab9 */ /* 0x000fe20000000800 */
[C---:B------:R-:W-:Y:S01]  /*43b0*/  R2UR UR16, R16.reuse ;  /* 0x00000000101072ca */ /* 0x040fe200000e0000 */
[----:B------:R-:W-:Y:S01]  /*43c0*/  ULDC UR18, c[0x0][0x154] ;  /* 0x0000550000127ab9 */ /* 0x000fe20000000800 */
[----:B------:R-:W-:Y:S01]  /*43d0*/  ISETP.NE.AND.EX P0, PT, RZ, UR5, PT, P0 ;  /* 0x00000005ff007c0c */ /* 0x000fe2000bf05300 */
[----:B------:R-:W1:Y:S01]  /*43e0*/  S2UR UR20, SR_CTAID.Y ;  /* 0x00000000001479c3 */ /* 0x000e620000002600 */
[----:B------:R-:W-:Y:S02]  /*43f0*/  R2UR UR17, R17 ;  /* 0x00000000111172ca */ /* 0x000fe400000e0000 */
[----:B------:R-:W-:-:S02]  /*4400*/  R2UR UR12, R16 ;  /* 0x00000000100c72ca */ /* 0x000fc400000e0000 */
[----:B------:R-:W-:Y:S02]  /*4410*/  R2UR UR13, R17 ;  /* 0x00000000110d72ca */ /* 0x000fe400000e0000 */
[----:B0-----:R-:W-:-:S05]  /*4420*/  I2FP.F32.U32 R0, UR6 ;  /* 0x0000000600007c45 */ /* 0x001fca0008201000 */
[----:B------:R-:W-:-:S04]  /*4430*/  FMUL R0, R0, UR7 ;  /* 0x0000000700007c20 */ /* 0x000fc80008400000 */
[----:B------:R0:W4:Y:S01]  /*4440*/  F2I.U32.TRUNC.NTZ R2, R0 ;  /* 0x0000000000027305 */ /* 0x000122000020f000 */
[----:B-1----:R-:W-:Y:S05]  /*4450*/  @!P0 BRA `(.L_x_95) ;  /* 0x0000000000308947 */ /* 0x002fea0003800000 */
        /* <DEDUP_REMOVED lines=12> */
.L_x_95:
[----:B------:R-:W-:Y:S01]  /*4520*/  USHF.R.U64 UR12, UR12, UR15, UR13 ;  /* 0x0000000f0c0c7299 */ /* 0x000fe2000800120d */
[----:B0-----:R-:W-:Y:S01]  /*4530*/  I2FP.F32.U32 R0, UR20 ;  /* 0x0000001400007c45 */ /* 0x001fe20008201000 */
[----:B------:R-:W-:Y:S02]  /*4540*/  USHF.R.U32.HI UR4, URZ, UR15, UR13 ;  /* 0x0000000f3f047299 */ /* 0x000fe4000801160d */
[----:B------:R-:W-:Y:S02]  /*4550*/  UIADD3 UR7, UP0, URZ, -UR12, URZ ;  /* 0x8000000c3f077290 */ /* 0x000fe4000ff1e03f */
[----:B------:R-:W-:Y:S01]  /*4560*/  FMUL R0, R0, UR18 ;  /* 0x0000001200007c20 */ /* 0x000fe20008400000 */
[----:B------:R-:W-:Y:S01]  /*4570*/  ULDC.64 UR10, c[0x0][0x620] ;  /* 0x00018800000a7ab9 */ /* 0x000fe20000000a00 */
[----:B------:R-:W-:Y:S01]  /*4580*/  UIADD3.X UR4, URZ, ~UR4, URZ, UP0, !UPT ;  /* 0x800000043f047290 */ /* 0x000fe200087fe43f */
[----:B------:R-:W-:Y:S01]  /*4590*/  UMOV UR8, UR16 ;  /* 0x0000001000087c82 */ /* 0x000fe20008000000 */
[----:B------:R-:W-:-:S02]  /*45a0*/  UMOV UR9, UR17 ;  /* 0x0000001100097c82 */ /* 0x000fc40008000000 */
[----:B------:R-:W0:Y:S01]  /*45b0*/  F2I.U32.TRUNC.NTZ R0, R0 ;  /* 0x0000000000007305 */ /* 0x000e22000020f000 */
[----:B------:R-:W-:Y:S01]  /*45c0*/  UIMAD UR4, UR4, UR10, URZ ;  /* 0x0000000a040472a4 */ /* 0x000fe2000f8e023f */
[----:B----4-:R-:W-:Y:S01]  /*45d0*/  R2UR UR17, R2 ;  /* 0x00000000021172ca */ /* 0x010fe200000e0000 */
        /* <DEDUP_REMOVED lines=9> */
[----:B------:R-:W-:Y:S01]  /*4670*/  USHF.R.U64 UR15, UR8, UR10, UR7 ;  /* 0x0000000a080f7299 */ /* 0x000fe20008001207 */
[----:B0-----:R-:W-:Y:S01]  /*4680*/  R2UR UR11, R0 ;  /* 0x00000000000b72ca */ /* 0x001fe200000e0000 */
[----:B------:R-:W-:Y:S01]  /*4690*/  USHF.R.U32.HI UR7, URZ, UR10, UR7 ;  /* 0x0000000a3f077299 */ /* 0x000fe20008011607 */
[----:B------:R-:W-:Y:S01]  /*46a0*/  ISETP.NE.AND.EX P0, PT, RZ, UR5, PT, P0 ;  /* 0x00000005ff007c0c */ /* 0x000fe2000bf05300 */
[----:B------:R-:W-:Y:S01]  /*46b0*/  ULDC UR22, c[0x0][0x608] ;  /* 0x0001820000167ab9 */ /* 0x000fe20000000800 */
[----:B------:R-:W-:-:S02]  /*46c0*/  UIADD3 UR8, -UR17, URZ, URZ ;  /* 0x0000003f11087290 */ /* 0x000fc4000fffe13f */
[----:B------:R-:W-:Y:S02]  /*46d0*/  USHF.R.U64 UR18, UR15, UR22, UR7 ;  /* 0x000000160f127299 */ /* 0x000fe40008001207 */
[----:B------:R-:W-:Y:S01]  /*46e0*/  USHF.R.U32.HI UR7, URZ, UR22, UR7 ;  /* 0x000000163f077299 */ /* 0x000fe20008011607 */
[----:B------:R-:W-:Y:S01]  /*46f0*/  UMOV UR16, 0x1 ;  /* 0x0000000100107882 */ /* 0x000fe20000000000 */
[----:B------:R-:W-:Y:S02]  /*4700*/  ULDC UR21, c[0x0][0x144] ;  /* 0x0000510000157ab9 */ /* 0x000fe40000000800 */
[----:B------:R-:W-:Y:S01]  /*4710*/  USHF.R.U64 UR17, UR18, UR23, UR7 ;  /* 0x0000001712117299 */ /* 0x000fe20008001207 */
[----:B------:R-:W-:Y:S01]  /*4720*/  ULDC UR13, c[0x0][0x600] ;  /* 0x00018000000d7ab9 */ /* 0x000fe20000000800 */
[----:B------:R-:W-:Y:S02]  /*4730*/  UIADD3 UR22, -UR11, URZ, URZ ;  /* 0x0000003f0b167290 */ /* 0x000fe4000fffe13f */
[----:B------:R-:W-:-:S02]  /*4740*/  USHF.L.U32 UR16, UR16, UR23, URZ ;  /* 0x0000001710107299 */ /* 0x000fc4000800063f */
[----:B------:R-:W-:Y:S02]  /*4750*/  USHF.R.U32.HI UR11, URZ, UR23, UR7 ;  /* 0x000000173f0b7299 */ /* 0x000fe40008011607 */
[----:B------:R-:W-:Y:S02]  /*4760*/  UIADD3 UR14, UR13, -0x1, URZ ;  /* 0xffffffff0d0e7890 */ /* 0x000fe4000fffe03f */
[----:B------:R-:W-:Y:S02]  /*4770*/  ULOP3.LUT UR19, URZ, UR19, URZ, 0x33, !UPT ;  /* 0x000000133f137292 */ /* 0x000fe4000f8e333f */
        /* <DEDUP_REMOVED lines=16> */
.L_x_96:
[----:B------:R-:W-:Y:S01]  /*4880*/  UISETP.NE.AND UP0, UPT, UR38, URZ, UPT ;  /* 0x0000003f2600728c */ /* 0x000fe2000bf05270 */
[----:B------:R-:W-:Y:S01]  /*4890*/  IMAD.MOV.U32 R0, RZ, RZ, 0x1 ;  /* 0x00000001ff007424 */ /* 0x000fe200078e00ff */
[----:B------:R-:W-:Y:S01]  /*48a0*/  USHF.R.U64 UR4, UR10, UR24, UR11 ;  /* 0x000000180a047299 */ /* 0x000fe2000800120b */
[----:B------:R-:W-:Y:S01]  /*48b0*/  IMAD.U32 R19, RZ, RZ, UR12 ;  /* 0x0000000cff137e24 */ /* 0x000fe2000f8e00ff */
[----:B------:R-:W-:Y:S02]  /*48c0*/  ULOP3.LUT UR19, UR18, UR19, URZ, 0xc0, !UPT ;  /* 0x0000001312137292 */ /* 0x000fe4000f8ec03f */
[----:B------:R-:W-:Y:S02]  /*48d0*/  UIADD3 UR5, -UR4, URZ, URZ ;  /* 0x0000003f04057290 */ /* 0x000fe4000fffe13f */
[----:B------:R-:W-:Y:S02]  /*48e0*/  ULOP3.LUT UR14, UR15, UR14, URZ, 0xc0, !UPT ;  /* 0x0000000e0f0e7292 */ /* 0x000fe4000f8ec03f */
[----:B------:R-:W-:-:S02]  /*48f0*/  UIMAD UR4, UR16, UR4, UR19 ;  /* 0x00000004100472a4 */ /* 0x000fc4000f8e0213 */
        /* <DEDUP_REMOVED lines=9> */
.L_x_94:
[----:B------:R-:W-:Y:S02]  /*4990*/  LOP3.LUT P0, RZ, R0, 0xff, RZ, 0xc0, !PT ;  /* 0x000000ff00ff7812 */ /* 0x000fe4000780c0ff */
[----:B------:R-:W-:-:S11]  /*49a0*/  LOP3.LUT R68, R68, 0x1, RZ, 0x3c, !PT ;  /* 0x0000000144447812 */ /* 0x000fd600078e3cff */
[----:B------:R-:W-:Y:S05]  /*49b0*/  @P0 BRA `(.L_x_97) ;  /* 0xffffffcc00040947 */ /* 0x000fea000383ffff */
[----:B------:R-:W-:Y:S05]  /*49c0*/  EXIT ;  /* 0x000000000000794d */ /* 0x000fea0003800000 */
.L_x_12:
[----:B------:R-:W-:-:S08]  /*49d0*/  ISETP.NE.AND P0, PT, RZ, UR8, PT ;  /* 0x00000008ff007c0c */ /* 0x000fd0000bf05270 */
[----:B-----5:R-:W0:-:S00]  /*49e0*/  USETMAXREG.DEALLOC.CTAPOOL 0x28 ;  /* 0x00000028000079c8 */ /* 0x020e0000080e0500 */
[----:B------:R-:W-:Y:S05]  /*49f0*/  @P0 EXIT ;  /* 0x000000000000094d */ /* 0x000fea0003800000 */
[----:B0-----:R-:W-:Y:S01]  /*4a00*/  LOP3.LUT P0, RZ, R5, 0xff, RZ, 0xc0, !PT ;  /* 0x000000ff05ff7812 */ /* 0x001fe2000780c0ff */
[----:B------:R-:W-:Y:S02]  /*4a10*/  IMAD.MOV.U32 R8, RZ, RZ, 0x1 ;  /* 0x00000001ff087424 */ /* 0x000fe400078e00ff */
[----:B------:R-:W-:-:S10]  /*4a20*/  IMAD.MOV.U32 R0, RZ, RZ, RZ ;  /* 0x000000ffff007224 */ /* 0x000fd400078e00ff */
[----:B------:R-:W-:Y:S05]  /*4a30*/  @!P0 BRA `(.L_x_98) ;  /* 0x0000000c00088947 */ /* 0x000fea0003800000 */
[----:B------:R-:W-:Y:S01]  /*4a40*/  LOP3.LUT P0, RZ, R4, 0x1f, RZ, 0xc0, !PT ;  /* 0x0000001f04ff7812 */ /* 0x000fe2000780c0ff */
[----:B------:R-:W-:Y:S01]  /*4a50*/  ULDC UR5, c[0x0][0x658] ;  /* 0x0001960000057ab9 */ /* 0x000fe20000000800 */
[----:B------:R-:W-:Y:S01]  /*4a60*/  UMOV UR6, 0xffffffff ;  /* 0xffffffff00067882 */ /* 0x000fe20000000000 */
[----:B------:R-:W-:Y:S01]  /*4a70*/  BSSY B0, `(.L_x_98) ;  /* 0x00000be000007945 */ /* 0x000fe20003800000 */
[----:B------:R-:W-:Y:S01]  /*4a80*/  USHF.L.U32 UR6, UR6, UR5, URZ ;  /* 0x0000000506067299 */ /* 0x000fe2000800063f */
[C---:B------:R-:W-:Y:S01]  /*4a90*/  ISETP.NE.AND P3, PT, R3.reuse, RZ, PT ;  /* 0x000000ff0300720c */ /* 0x040fe20003f65270 */
[----:B------:R-:W-:Y:S01]  /*4aa0*/  IMAD.MOV.U32 R9, RZ, RZ, 0x1 ;  /* 0x00000001ff097424 */ /* 0x000fe200078e00ff */
[----:B------:R-:W-:Y:S01]  /*4ab0*/  ISETP.NE.OR P0, PT, R3, RZ, !P0 ;  /* 0x000000ff0300720c */ /* 0x000fe20004705670 */
[----:B------:R-:W-:Y:S01]  /*4ac0*/  IMAD.MOV.U32 R8, RZ, RZ, 0x1 ;  /* 0x00000001ff087424 */ /* 0x000fe200078e00ff */
[----:B------:R-:W-:Y:S01]  /*4ad0*/  ULDC UR4, c[0x0][0x600] ;  /* 0x0001800000047ab9 */ /* 0x000fe20000000800 */
[----:B------:R-:W-:Y:S01]  /*4ae0*/  IMAD.MOV.U32 R0, RZ, RZ, RZ ;  /* 0x000000ffff007224 */ /* 0x000fe200078e00ff */
[----:B------:R-:W-:Y:S01]  /*4af0*/  UMOV UR7, 0x1 ;  /* 0x0000000100077882 */ /* 0x000fe20000000000 */
[----:B------:R-:W-:-:S02]  /*4b00*/  UIADD3 UR21, UR39, 0x1, URZ ;  /* 0x0000000127157890 */ /* 0x000fc4000fffe03f */
[----:B------:R-:W-:Y:S02]  /*4b10*/  ULOP3.LUT UR20, UR36, 0x2, URZ, 0xfc, !UPT ;  /* 0x0000000224147892 */ /* 0x000fe4000f8efc3f */
[----:B------:R-:W-:Y:S02]  /*4b20*/  UIADD3 UR4, UR4, -0x1, URZ ;  /* 0xffffffff04047890 */ /* 0x000fe4000fffe03f */
[----:B------:R-:W-:Y:S02]  /*4b30*/  USHF.L.U32 UR5, UR7, UR5, URZ ;  /* 0x0000000507057299 */ /* 0x000fe4000800063f */
[----:B------:R-:W-:Y:S01]  /*4b40*/  ULOP3.LUT UR6, URZ, UR6, URZ, 0x33, !UPT ;  /* 0x000000063f067292 */ /* 0x000fe2000f8e333f */
[----:B------:R-:W-:-:S11]  /*4b50*/  ULDC.64 UR18, c[0x0][0x198] ;  /* 0x0000660000127ab9 */ /* 0x000fd60000000a00 */
.L_x_110:
[----:B------:R-:W-:-:S03]  /*4b60*/  UMOV UR7, 0xffffffff ;  /* 0xffffffff00077882 */ /* 0x000fc60000000000 */
[----:B------:R-:W-:Y:S05]  /*4b70*/  BRA.DIV UR7, `(.L_x_99) ;  /* 0x0000000e07d07947 */ /* 0x000fea000b800000 */
[----:B------:R-:W-:-:S13]  /*4b80*/  ELECT P6, URZ, PT ;  /* 0x00000000003f782f */ /* 0x000fda00038c0000 */
.L_x_123:
[----:B------:R-:W0:Y:S01]  /*4b90*/  LDC R3, c[0x0][0x28c] ;  /* 0x0000a300ff037b82 */ /* 0x000e220000000800 */
[----:B------:R-:W-:Y:S01]  /*4ba0*/  BSSY B1, `(.L_x_100) ;  /* 0x0000035000017945 */ /* 0x000fe20003800000 */
[----:B0-----:R-:W-:-:S13]  /*4bb0*/  ISETP.LT.OR P6, PT, R3, 0x1, !P6 ;  /* 0x000000010300780c */ /* 0x001fda00077c1670 */
[----:B------:R-:W-:Y:S05]  /*4bc0*/  @P6 BRA `(.L_x_101) ;  /* 0x0000000000c86947 */ /* 0x000fea0003800000 */
[----:B------:R-:W-:Y:S02]  /*4bd0*/  IMAD.SHL.U32 R6, R2, 0x40, RZ ;  /* 0x0000004002067824 */ /* 0x000fe400078e00ff */
[----:B------:R-:W-:Y:S02]  /*4be0*/  IMAD.SHL.U32 R18, R18, 0x40, RZ ;  /* 0x0000004012127824 */ /* 0x000fe400078e00ff */
[----:B------:R-:W-:Y:S02]  /*4bf0*/  IMAD.MOV.U32 R11, RZ, RZ, RZ ;  /* 0x000000ffff0b7224 */ /* 0x000fe400078e00ff */
[----:B------:R-:W-:Y:S02]  /*4c00*/  IMAD.U32 R12, RZ, RZ, UR21 ;  /* 0x00000015ff0c7e24 */ /* 0x000fe4000f8e00ff */
[----:B------:R-:W-:Y:S02]  /*4c10*/  IMAD.MOV.U32 R2, RZ, RZ, R8 ;  /* 0x000000ffff027224 */ /* 0x000fe400078e0008 */
[----:B------:R-:W-:-:S07]  /*4c20*/  IMAD.MOV.U32 R3, RZ, RZ, R0 ;  /* 0x000000ffff037224 */ /* 0x000fce00078e0000 */
.L_x_105:
[----:B------:R-:W0:Y:S01]  /*4c30*/  S2R R5, SR_CgaCtaId ;  /* 0x0000000000057919 */ /* 0x000e220000008800 */
[----:B-1----:R-:W-:-:S04]  /*4c40*/  MOV R4, 0x400 ;  /* 0x0000040000047802 */ /* 0x002fc80000000f00 */
[----:B0-----:R-:W-:Y:S02]  /*4c50*/  LEA R10, R5, R4, 0x18 ;  /* 0x00000004050a7211 */ /* 0x001fe400078ec0ff */
[----:B------:R-:W-:Y:S01]  /*4c60*/  SHF.L.U32 R4, R2, 0x1f, RZ ;  /* 0x0000001f02047819 */ /* 0x000fe200000006ff */
[----:B------:R-:W0:Y:S02]  /*4c70*/  @!P3 LDC R5, c[0x0][0x500] ;  /* 0x00014000ff05bb82 */ /* 0x000e240000000800 */
[----:B------:R-:W-:-:S04]  /*4c80*/  IMAD R7, R3, 0x8, R10 ;  /* 0x0000000803077824 */ /* 0x000fc800078e020a */
[----:B------:R-:W1:Y:S02]  /*4c90*/  SYNCS.PHASECHK.TRANS64.TRYWAIT P1, [R7+URZ+0x20], R4 ;  /* 0x00002004070075a7 */ /* 0x000e64000802017f */
[----:B-1----:R-:W-:Y:S05]  /*4ca0*/  @!P1 BRA `(.L_x_102) ;  /* 0x0000000c00a49947 */ /* 0x002fea0003800000 */
.L_x_124:
[----:B------:R-:W-:Y:S01]  /*4cb0*/  UPRMT UR7, UR20, 0x9910, URZ ;  /* 0x0000991014077896 */ /* 0x000fe2000800003f */
[----:B0-----:R0:W-:Y:S03]  /*4cc0*/  @!P3 SYNCS.ARRIVE.TRANS64 RZ, [R7+URZ], R5 ;  /* 0x0000000507ffb9a7 */ /* 0x0011e6000800003f */
[----:B------:R-:W-:-:S06]  /*4cd0*/  UISETP.NE.AND UP0, UPT, UR7, 0x2, UPT ;  /* 0x000000020700788c */ /* 0x000fcc000bf05270 */
[----:B------:R-:W-:-:S13]  /*4ce0*/  PLOP3.LUT P1, PT, PT, PT, UP0, 0x80, 0x0 ;  /* 0x000000000000781c */ /* 0x000fda0003f2f008 */
[----:B0-----:R-:W-:Y:S05]  /*4cf0*/  @P1 BRA `(.L_x_103) ;  /* 0x0000000000041947 */ /* 0x001fea0003800000 */
[----:B------:R-:W-:Y:S01]  /*4d00*/  BPT.TRAP 0x1 ;  /* 0x000000040000795c */ /* 0x000fe20000300000 */
.L_x_103:
[----:B------:R-:W-:Y:S05]  /*4d10*/  @P0 BRA `(.L_x_104) ;  /* 0x0000000000040947 */ /* 0x000fea0003800000 */
[----:B------:R-:W-:Y:S01]  /*4d20*/  BPT.TRAP 0x1 ;  /* 0x000000040000795c */ /* 0x000fe20000300000 */
.L_x_104:
[----:B------:R-:W-:Y:S01]  /*4d30*/  IMAD R10, R3, 0x1000, R10 ;  /* 0x00001000030a7824 */ /* 0x000fe200078e020a */
[----:B------:R-:W-:Y:S01]  /*4d40*/  R2UR UR9, R7 ;  /* 0x00000000070972ca */ /* 0x000fe200000e0000 */
[----:B------:R-:W-:Y:S01]  /*4d50*/  VIADD R12, R12, 0xffffffff ;  /* 0xffffffff0c0c7836 */ /* 0x000fe20000000000 */
[----:B------:R-:W-:Y:S01]  /*4d60*/  UIADD3 UR14, UP0, UR18, 0xf0, URZ ;  /* 0x000000f0120e7890 */ /* 0x000fe2000ff1e03f */
[----:B------:R-:W-:Y:S01]  /*4d70*/  R2UR UR11, R18 ;  /* 0x00000000120b72ca */ /* 0x000fe200000e0000 */
[----:B------:R-:W-:Y:S01]  /*4d80*/  UIADD3 UR22, UP1, UR18, 0x1f0, URZ ;  /* 0x000001f012167890 */ /* 0x000fe2000ff3e03f */
[----:B------:R-:W-:Y:S01]  /*4d90*/  R2UR UR7, R10 ;  /* 0x000000000a0772ca */ /* 0x000fe200000e0000 */
[----:B------:R-:W-:Y:S01]  /*4da0*/  UIADD3.X UR15, URZ, UR19, URZ, UP0, !UPT ;  /* 0x000000133f0f7290 */ /* 0x000fe200087fe43f */
[----:B------:R-:W-:Y:S01]  /*4db0*/  R2UR UR10, R11 ;  /* 0x000000000b0a72ca */ /* 0x000fe200000e0000 */
[----:B------:R-:W-:Y:S01]  /*4dc0*/  VIADD R3, R3, 0x1 ;  /* 0x0000000103037836 */ /* 0x000fe20000000000 */
[----:B------:R-:W-:Y:S01]  /*4dd0*/  R2UR UR12, R19 ;  /* 0x00000000130c72ca */ /* 0x000fe200000e0000 */
[----:B------:R-:W-:Y:S01]  /*4de0*/  UIADD3.X UR23, URZ, UR19, URZ, UP1, !UPT ;  /* 0x000000133f177290 */ /* 0x000fe20008ffe43f */
[----:B------:R-:W-:Y:S01]  /*4df0*/  R2UR UR13, R6 ;  /* 0x00000000060d72ca */ /* 0x000fe200000e0000 */
[----:B------:R-:W-:Y:S01]  /*4e00*/  UMOV UR16, 0x0 ;  /* 0x0000000000107882 */ /* 0x000fe20000000000 */
[----:B------:R-:W-:Y:S01]  /*4e10*/  ISETP.GT.AND P2, PT, R12, 0x1, PT ;  /* 0x000000010c00780c */ /* 0x000fe20003f44270 */
[----:B------:R-:W-:Y:S01]  /*4e20*/  UMOV UR17, 0x10000000 ;  /* 0x1000000000117882 */ /* 0x000fe20000000000 */
[----:B------:R-:W-:Y:S01]  /*4e30*/  ISETP.NE.AND P1, PT, R3, 0x4, PT ;  /* 0x000000040300780c */ /* 0x000fe20003f25270 */
[----:B------:R-:W-:-:S02]  /*4e40*/  VIADD R11, R11, 0x20 ;  /* 0x000000200b0b7836 */ /* 0x000fc40000000000 */
[----:B------:R-:W-:Y:S01]  /*4e50*/  UIADD3 UR8, UR7, 0x180, URZ ;  /* 0x0000018007087890 */ /* 0x000fe2000fffe03f */
[----:B------:R-:W-:Y:S01]  /*4e60*/  SEL R5, RZ, 0x1, P1 ;  /* 0x00000001ff057807 */ /* 0x000fe20000800000 */
[----:B------:R-:W-:Y:S01]  /*4e70*/  UIADD3 UR7, UR7, 0x4180, URZ ;  /* 0x0000418007077890 */ /* 0x000fe2000fffe03f */
[----:B------:R-:W-:Y:S02]  /*4e80*/  SEL R3, R3, RZ, P1 ;  /* 0x000000ff03037207 */ /* 0x000fe40000800000 */
[----:B------:R-:W-:-:S04]  /*4e90*/  LOP3.LUT R2, R2, R5, RZ, 0x3c, !PT ;  /* 0x0000000502027212 */ /* 0x000fc800078e3cff */
[----:B------:R0:W-:Y:S02]  /*4ea0*/  UTMALDG.3D [UR8], [UR14], desc[UR16] ;  /* 0x000010080e0075b4 */ /* 0x0001e40008011000 */
[----:B0-----:R-:W-:Y:S01]  /*4eb0*/  UMOV UR8, UR7 ;  /* 0x0000000700087c82 */ /* 0x001fe20008000000 */
[----:B------:R-:W-:Y:S02]  /*4ec0*/  UMOV UR11, UR13 ;  /* 0x0000000d000b7c82 */ /* 0x000fe40008000000 */
[----:B------:R0:W-:Y:S02]  /*4ed0*/  UTMALDG.3D [UR8], [UR22], desc[UR16] ;  /* 0x00001008160075b4 */ /* 0x0001e40008011000 */
[----:B0-----:R-:W-:Y:S05]  /*4ee0*/  @P2 BRA `(.L_x_105) ;  /* 0xfffffffc00502947 */ /* 0x001fea000383ffff */
.L_x_101:
[----:B------:R-:W-:Y:S05]  /*4ef0*/  BSYNC B1 ;  /* 0x0000000000017941 */ /* 0x000fea0003800000 */
.L_x_100:
[----:B------:R-:W-:Y:S01]  /*4f00*/  LOP3.LUT P4, RZ, R9, 0xff, RZ, 0xc0, !PT ;  /* 0x000000ff09ff7812 */ /* 0x000fe2000788c0ff */
[----:B------:R-:W-:Y:S01]  /*4f10*/  VIADD R0, R0, UR39 ;  /* 0x0000002700007c36 */ /* 0x000fe20008000000 */
[----:B------:R-:W-:Y:S01]  /*4f20*/  ULDC.64 UR8, c[0x0][0x650] ;  /* 0x0001940000087ab9 */ /* 0x000fe20000000a00 */
[----:B------:R-:W-:Y:S01]  /*4f30*/  BSSY B1, `(.L_x_106) ;  /* 0x000006f000017945 */ /* 0x000fe20003800000 */
[----:B------:R-:W-:Y:S01]  /*4f40*/  IMAD.MOV.U32 R18, RZ, RZ, -0x1 ;  /* 0xffffffffff127424 */ /* 0x000fe200078e00ff */
[----:B------:R-:W-:Y:S01]  /*4f50*/  PRMT R9, RZ, 0x7610, R9 ;  /* 0x00007610ff097816 */ /* 0x000fe20000000009 */
[----:B------:R-:W-:Y:S01]  /*4f60*/  IMAD.MOV.U32 R19, RZ, RZ, -0x1 ;  /* 0xffffffffff137424 */ /* 0x000fe200078e00ff */
[C---:B------:R-:W-:Y:S02]  /*4f70*/  ISETP.GT.U32.AND P1, PT, R0.reuse, 0x3, PT ;  /* 0x000000030000780c */ /* 0x040fe40003f24070 */
[----:B------:R-:W-:Y:S02]  /*4f80*/  SHF.R.U32.HI R2, RZ, 0x2, R0 ;  /* 0x00000002ff027819 */ /* 0x000fe40000011600 */
[----:B------:R-:W-:-:S02]  /*4f90*/  LOP3.LUT R0, R0, 0x3, RZ, 0xc0, !PT ;  /* 0x0000000300007812 */ /* 0x000fc400078ec0ff */
[----:B-1----:R-:W0:Y:S01]  /*4fa0*/  @P4 S2R R4, SR_CgaCtaId ;  /* 0x0000000000044919 */ /* 0x002e220000008800 */
[----:B------:R-:W-:Y:S02]  /*4fb0*/  @P4 MOV R3, 0x400 ;  /* 0x0000040000034802 */ /* 0x000fe40000000f00 */
[----:B------:R-:W-:-:S04]  /*4fc0*/  LOP3.LUT R2, R2, 0x1, RZ, 0xc0, !PT ;  /* 0x0000000102027812 */ /* 0x000fc800078ec0ff */
[----:B------:R-:W-:Y:S02]  /*4fd0*/  ISETP.NE.U32.AND P2, PT, R2, 0x1, PT ;  /* 0x000000010200780c */ /* 0x000fe40003f45070 */
[----:B0-----:R-:W-:Y:S01]  /*4fe0*/  @P4 LEA R3, R4, R3, 0x18 ;  /* 0x0000000304034211 */ /* 0x001fe200078ec0ff */
[----:B------:R-:W-:-:S03]  /*4ff0*/  IMAD.U32 R4, RZ, RZ, UR39 ;  /* 0x00000027ff047e24 */ /* 0x000fc6000f8e00ff */
[----:B------:R0:W-:Y:S01]  /*5000*/  @P4 SYNCS.ARRIVE.TRANS64.A1T0 RZ, [R3+URZ+0x78], RZ ;  /* 0x000078ff03ff49a7 */ /* 0x0001e2000810003f */
[----:B------:R-:W-:Y:S02]  /*5010*/  IADD3 R16, P4, R16, UR50, RZ ;  /* 0x0000003210107c10 */ /* 0x000fe4000ff9e0ff */
[----:B------:R-:W-:Y:S02]  /*5020*/  ISETP.LT.U32.AND P1, PT, R4, 0x4, P1 ;  /* 0x000000040400780c */ /* 0x000fe40000f21070 */
[----:B------:R-:W-:Y:S02]  /*5030*/  IADD3.X R17, R17, UR37, RZ, P4, !PT ;  /* 0x0000002511117c10 */ /* 0x000fe4000a7fe4ff */
[----:B------:R-:W-:Y:S02]  /*5040*/  ISETP.GE.U32.AND P4, PT, R16, UR8, PT ;  /* 0x0000000810007c0c */ /* 0x000fe4000bf86070 */
[----:B0-----:R-:W-:Y:S02]  /*5050*/  SEL R3, RZ, 0x1, !P1 ;  /* 0x00000001ff037807 */ /* 0x001fe40004800000 */
[----:B------:R-:W-:-:S02]  /*5060*/  ISETP.GE.U32.AND.EX P1, PT, R17, UR9, PT, P4 ;  /* 0x0000000911007c0c */ /* 0x000fc4000bf26140 */
[----:B------:R-:W-:-:S04]  /*5070*/  ISETP.GT.U32.AND P2, PT, R4, 0x3, !P2 ;  /* 0x000000030400780c */ /* 0x000fc80005744070 */
[----:B------:R-:W-:-:S04]  /*5080*/  SEL R2, RZ, 0x1, !P2 ;  /* 0x00000001ff027807 */ /* 0x000fc80005000000 */
[--C-:B------:R-:W-:Y:S01]  /*5090*/  LOP3.LUT R8, R2, R8, R3.reuse, 0x96, !PT ;  /* 0x0000000802087212 */ /* 0x100fe200078e9603 */
[----:B------:R-:W-:Y:S01]  /*50a0*/  IMAD.MOV.U32 R2, RZ, RZ, -0x1 ;  /* 0xffffffffff027424 */ /* 0x000fe200078e00ff */
[----:B------:R-:W-:Y:S01]  /*50b0*/  PRMT R3, RZ, 0x7610, R3 ;  /* 0x00007610ff037816 */ /* 0x000fe20000000003 */
[----:B------:R-:W-:Y:S06]  /*50c0*/  @P1 BRA `(.L_x_107) ;  /* 0x0000000400541947 */ /* 0x000fec0003800000 */
[----:B------:R-:W0:Y:S01]  /*50d0*/  S2UR UR7, SR_CTAID.X ;  /* 0x00000000000779c3 */ /* 0x000e220000002500 */
[----:B------:R-:W-:Y:S01]  /*50e0*/  ULDC.64 UR8, c[0x0][0x628] ;  /* 0x00018a0000087ab9 */ /* 0x000fe20000000a00 */
[----:B------:R-:W-:Y:S01]  /*50f0*/  ULDC UR10, c[0x0][0x150] ;  /* 0x00005400000a7ab9 */ /* 0x000fe20000000800 */
[----:B------:R-:W-:Y:S01]  /*5100*/  ISETP.NE.U32.AND P1, PT, RZ, UR8, PT ;  /* 0x00000008ff007c0c */ /* 0x000fe2000bf25070 */
[----:B------:R-:W-:Y:S01]  /*5110*/  ULDC UR11, c[0x0][0x630] ;  /* 0x00018c00000b7ab9 */ /* 0x000fe20000000800 */
[----:B------:R-:W-:Y:S01]  /*5120*/  ULDC UR13, c[0x0][0x154] ;  /* 0x00005500000d7ab9 */ /* 0x000fe20000000800 */
[----:B------:R-:W-:Y:S01]  /*5130*/  IMAD.MOV.U32 R2, RZ, RZ, R16 ;  /* 0x000000ffff027224 */ /* 0x000fe200078e0010 */
[----:B------:R-:W-:Y:S01]  /*5140*/  ISETP.NE.AND.EX P1, PT, RZ, UR9, PT, P1 ;  /* 0x00000009ff007c0c */ /* 0x000fe2000bf25310 */
[----:B------:R-:W1:Y:S01]  /*5150*/  S2UR UR12, SR_CTAID.Y ;  /* 0x00000000000c79c3 */ /* 0x000e620000002600 */
[----:B0-----:R-:W-:-:S05]  /*5160*/  I2FP.F32.U32 R3, UR7 ;  /* 0x0000000700037c45 */ /* 0x001fca0008201000 */
[----:B------:R-:W-:Y:S01]  /*5170*/  FMUL R10, R3, UR10 ;  /* 0x0000000a030a7c20 */ /* 0x000fe20008400000 */
[----:B------:R-:W-:-:S05]  /*5180*/  IMAD.MOV.U32 R3, RZ, RZ, R17 ;  /* 0x000000ffff037224 */ /* 0x000fca00078e0011 */
[----:B------:R-:W-:Y:S05]  /*5190*/  @!P1 BRA `(.L_x_108) ;  /* 0x0000000000289947 */ /* 0x000fea0003800000 */
[----:B------:R-:W-:Y:S02]  /*51a0*/  ULDC UR10, c[0x0][0x634] ;  /* 0x00018d00000a7ab9 */ /* 0x000fe40000000800 */
[----:B------:R-:W-:-:S05]  /*51b0*/  IADD3 R7, P1, R16, UR10, RZ ;  /* 0x0000000a10077c10 */ /* 0x000fca000ff3e0ff */
[----:B------:R-:W-:-:S04]  /*51c0*/  IMAD.X R11, RZ, RZ, R17, P1 ;  /* 0x000000ffff0b7224 */ /* 0x000fc800008e0611 */
[----:B------:R-:W-:-:S04]  /*51d0*/  IMAD.WIDE.U32 R4, R11, UR8, RZ ;  /* 0x000000080b047c25 */ /* 0x000fc8000f8e00ff */
[----:B------:R-:W-:-:S04]  /*51e0*/  IMAD.WIDE.U32 R4, P1, R7, UR9, R4 ;  /* 0x0000000907047c25 */ /* 0x000fc8000f820004 */
[----:B------:R-:W-:-:S04]  /*51f0*/  IMAD.WIDE.U32 R6, R7, UR8, RZ ;  /* 0x0000000807067c25 */ /* 0x000fc8000f8e00ff */
[----:B------:R-:W-:Y:S01]  /*5200*/  IMAD.X R3, RZ, RZ, RZ, P1 ;  /* 0x000000ffff037224 */ /* 0x000fe200008e06ff */
[----:B------:R-:W-:Y:S01]  /*5210*/  IADD3 RZ, P1, R7, R4, RZ ;  /* 0x0000000407ff7210 */ /* 0x000fe20007f3e0ff */
[----:B------:R-:W-:-:S04]  /*5220*/  IMAD.MOV.U32 R2, RZ, RZ, R5 ;  /* 0x000000ffff027224 */ /* 0x000fc800078e0005 */
[----:B------:R-:W-:-:S08]  /*5230*/  IMAD.WIDE.U32.X R2, R11, UR9, R2, P1 ;  /* 0x000000090b027c25 */ /* 0x000fd000088e0402 */
.L_x_108:
[--C-:B------:R-:W-:Y:S01]  /*5240*/  SHF.R.U64 R19, R2, UR11, R3.reuse ;  /* 0x0000000b02137c19 */ /* 0x100fe20008001203 */
[----:B------:R-:W0:Y:S01]  /*5250*/  F2I.U32.TRUNC.NTZ R10, R10 ;  /* 0x0000000a000a7305 */ /* 0x000e22000020f000 */
[----:B------:R-:W-:Y:S01]  /*5260*/  SHF.R.U32.HI R2, RZ, UR11, R3 ;  /* 0x0000000bff027c19 */ /* 0x000fe20008011603 */
[----:B------:R-:W-:Y:S01]  /*5270*/  ULDC.64 UR8, c[0x0][0x620] ;  /* 0x0001880000087ab9 */ /* 0x000fe20000000a00 */
[----:B------:R-:W-:Y:S01]  /*5280*/  IADD3 R5, P1, RZ, -R19, RZ ;  /* 0x80000013ff057210 */ /* 0x000fe20007f3e0ff */
[----:B------:R-:W-:Y:S01]  /*5290*/  ULDC.64 UR14, c[0x0][0x640] ;  /* 0x00019000000e7ab9 */ /* 0x000fe20000000a00 */
[----:B-1----:R-:W-:Y:S01]  /*52a0*/  I2FP.F32.U32 R4, UR12 ;  /* 0x0000000c00047c45 */ /* 0x002fe20008201000 */
[----:B------:R-:W1:Y:S01]  /*52b0*/  LDC R15, c[0x0][0x610] ;  /* 0x00018400ff0f7b82 */ /* 0x000e620000000800 */
[----:B------:R-:W-:Y:S01]  /*52c0*/  ULDC UR11, c[0x0][0x658] ;  /* 0x00019600000b7ab9 */ /* 0x000fe20000000800 */
[----:B------:R-:W-:Y:S01]  /*52d0*/  IMAD.X R2, RZ, RZ, ~R2, P1 ;  /* 0x000000ffff027224 */ /* 0x000fe200008e0e02 */
[----:B------:R-:W-:Y:S01]  /*52e0*/  ISETP.NE.U32.AND P1, PT, RZ, UR14, PT ;  /* 0x0000000eff007c0c */ /* 0x000fe2000bf25070 */
[----:B------:R-:W-:Y:S01]  /*52f0*/  FMUL R6, R4, UR13 ;  /* 0x0000000d04067c20 */ /* 0x000fe20008400000 */
[----:B------:R-:W-:Y:S01]  /*5300*/  ULDC UR13, c[0x0][0x648] ;  /* 0x00019200000d7ab9 */ /* 0x000fe20000000800 */
[----:B------:R-:W-:Y:S01]  /*5310*/  IMAD R4, R2, UR8, RZ ;  /* 0x0000000802047c24 */ /* 0x000fe2000f8e02ff */
[----:B------:R-:W-:Y:S01]  /*5320*/  ISETP.NE.AND.EX P1, PT, RZ, UR15, PT, P1 ;  /* 0x0000000fff007c0c */ /* 0x000fe2000bf25310 */
[C---:B------:R-:W-:Y:S01]  /*5330*/  IMAD.WIDE.U32 R2, R5.reuse, UR8, R16 ;  /* 0x0000000805027c25 */ /* 0x040fe2000f8e0010 */
[----:B0-----:R-:W-:Y:S01]  /*5340*/  R2UR UR8, R10 ;  /* 0x000000000a0872ca */ /* 0x001fe200000e0000 */
[----:B------:R-:W0:Y:S02]  /*5350*/  F2I.U32.TRUNC.NTZ R6, R6 ;  /* 0x0000000600067305 */ /* 0x000e24000020f000 */
[----:B------:R-:W-:Y:S01]  /*5360*/  IMAD R5, R5, UR9, R4 ;  /* 0x0000000905057c24 */ /* 0x000fe2000f8e0204 */
[----:B------:R-:W-:-:S03]  /*5370*/  ULDC UR9, c[0x0][0x618] ;  /* 0x0001860000097ab9 */ /* 0x000fc60000000800 */
[----:B------:R-:W-:-:S05]  /*5380*/  IMAD.IADD R3, R3, 0x1, R5 ;  /* 0x0000000103037824 */ /* 0x000fca00078e0205 */
[--C-:B------:R-:W-:Y:S02]  /*5390*/  SHF.R.U64 R10, R2, UR9, R3.reuse ;  /* 0x00000009020a7c19 */ /* 0x100fe40008001203 */
[----:B------:R-:W-:Y:S01]  /*53a0*/  SHF.R.U32.HI R3, RZ, UR9, R3 ;  /* 0x00000009ff037c19 */ /* 0x000fe20008011603 */
[----:B------:R-:W-:Y:S01]  /*53b0*/  ULDC UR9, c[0x0][0x608] ;  /* 0x0001820000097ab9 */ /* 0x000fe20000000800 */
[----:B0-----:R-:W-:Y:S02]  /*53c0*/  R2UR UR10, R6 ;  /* 0x00000000060a72ca */ /* 0x001fe400000e0000 */
[--C-:B------:R-:W-:Y:S02]  /*53d0*/  SHF.R.U64 R12, R10, UR9, R3.reuse ;  /* 0x000000090a0c7c19 */ /* 0x100fe40008001203 */
[----:B------:R-:W-:Y:S01]  /*53e0*/  SHF.R.U32.HI R3, RZ, UR9, R3 ;  /* 0x00000009ff037c19 */ /* 0x000fe20008011603 */
[----:B------:R-:W-:-:S03]  /*53f0*/  UIADD3 UR9, -UR8, URZ, URZ ;  /* 0x0000003f08097290 */ /* 0x000fc6000fffe13f */
[--C-:B------:R-:W-:Y:S01]  /*5400*/  SHF.R.U64 R13, R12, UR11, R3.reuse ;  /* 0x0000000b0c0d7c19 */ /* 0x100fe20008001203 */
[----:B------:R-:W-:Y:S01]  /*5410*/  ULDC UR8, c[0x0][0x144] ;  /* 0x0000510000087ab9 */ /* 0x000fe20000000800 */
[----:B------:R-:W-:-:S03]  /*5420*/  SHF.R.U32.HI R3, RZ, UR11, R3 ;  /* 0x0000000bff037c19 */ /* 0x000fc60008011603 */
[----:B------:R-:W-:Y:S01]  /*5430*/  IMAD.MOV.U32 R2, RZ, RZ, R13 ;  /* 0x000000ffff027224 */ /* 0x000fe200078e000d */
[----:B------:R-:W-:Y:S06]  /*5440*/  @!P1 BRA `(.L_x_109) ;  /* 0x0000000000289947 */ /* 0x000fec0003800000 */
        /* <DEDUP_REMOVED lines=10> */
.L_x_109:
[----:B------:R-:W-:Y:S01]  /*54f0*/  UISETP.NE.AND UP0, UPT, UR38, URZ, UPT ;  /* 0x0000003f2600728c */ /* 0x000fe2000bf05270 */
[----:B------:R-:W-:Y:S01]  /*5500*/  SHF.R.U64 R3, R2, UR13, R3 ;  /* 0x0000000d02037c19 */ /* 0x000fe20008001203 */
[----:B------:R-:W-:Y:S01]  /*5510*/  UIADD3 UR10, -UR10, URZ, URZ ;  /* 0x0000003f0a0a7290 */ /* 0x000fe2000fffe13f */
[----:B------:R-:W-:Y:S01]  /*5520*/  LOP3.LUT R2, R12, UR6, RZ, 0xc0, !PT ;  /* 0x000000060c027c12 */ /* 0x000fe2000f8ec0ff */
[----:B------:R-:W-:Y:S01]  /*5530*/  UIMAD UR7, UR8, UR9, UR7 ;  /* 0x00000009080772a4 */ /* 0x000fe2000f8e0207 */
[----:B------:R-:W-:Y:S01]  /*5540*/  LOP3.LUT R5, R10, UR4, RZ, 0xc0, !PT ;  /* 0x000000040a057c12 */ /* 0x000fe2000f8ec0ff */
[----:B------:R-:W-:Y:S01]  /*5550*/  IMAD.MOV R4, RZ, RZ, -R3 ;  /* 0x000000ffff047224 */ /* 0x000fe200078e0a03 */
[----:B------:R-:W-:Y:S01]  /*5560*/  ULDC UR8, c[0x0][0x148] ;  /* 0x0000520000087ab9 */ /* 0x000fe20000000800 */
[----:B------:R-:W-:Y:S01]  /*5570*/  IMAD R18, R3, UR5, R2 ;  /* 0x0000000503127c24 */ /* 0x000fe2000f8e0202 */
[----:B------:R-:W-:Y:S01]  /*5580*/  PLOP3.LUT P1, PT, PT, PT, UP0, 0x80, 0x0 ;  /* 0x000000000000781c */ /* 0x000fe20003f2f008 */
[----:B------:R-:W-:Y:S01]  /*5590*/  IMAD.MOV.U32 R3, RZ, RZ, 0x1 ;  /* 0x00000001ff037424 */ /* 0x000fe200078e00ff */
[----:B------:R-:W-:-:S03]  /*55a0*/  @UP0 UIMAD UR7, UR8, UR10, UR12 ;  /* 0x0000000a080702a4 */ /* 0x000fc6000f8e020c */
[----:B------:R-:W-:Y:S02]  /*55b0*/  ULDC UR8, c[0x0][0x638] ;  /* 0x00018e0000087ab9 */ /* 0x000fe40000000800 */
[----:B------:R-:W-:Y:S02]  /*55c0*/  IMAD R2, R4, UR8, R13 ;  /* 0x0000000804027c24 */ /* 0x000fe4000f8e020d */
[----:B-1----:R-:W-:Y:S01]  /*55d0*/  IMAD R18, R18, R15, UR7 ;  /* 0x0000000712127e24 */ /* 0x002fe2000f8e020f */
[----:B------:R-:W-:Y:S02]  /*55e0*/  ULDC UR7, c[0x0][0x600] ;  /* 0x0001800000077ab9 */ /* 0x000fe40000000800 */
[----:B------:R-:W-:-:S05]  /*55f0*/  IMAD R5, R2, UR7, R5 ;  /* 0x0000000702057c24 */ /* 0x000fca000f8e0205 */
[----:B------:R-:W-:Y:S02]  /*5600*/  SEL R2, R5, R18, !P1 ;  /* 0x0000001205027207 */ /* 0x000fe40004800000 */
[----:B------:R-:W-:-:S07]  /*5610*/  SEL R18, R18, R5, !P1 ;  /* 0x0000000512127207 */ /* 0x000fce0004800000 */
.L_x_107:
[----:B------:R-:W-:Y:S05]  /*5620*/  BSYNC B1 ;  /* 0x0000000000017941 */ /* 0x000fea0003800000 */
.L_x_106:
[----:B------:R-:W-:-:S13]  /*5630*/  LOP3.LUT P1, RZ, R3, 0xff, RZ, 0xc0, !PT ;  /* 0x000000ff03ff7812 */ /* 0x000fda000782c0ff */
[----:B------:R-:W-:Y:S05]  /*5640*/  @P1 BRA `(.L_x_110) ;  /* 0xfffffff400441947 */ /* 0x000fea000383ffff */
[----:B------:R-:W-:Y:S05]  /*5650*/  BSYNC B0 ;  /* 0x0000000000007941 */ /* 0x000fea0003800000 */
.L_x_98:
[----:B------:R-:W-:-:S03]  /*5660*/  UMOV UR7, 0xffffffff ;  /* 0xffffffff00077882 */ /* 0x000fc60000000000 */
[----:B------:R-:W-:Y:S05]  /*5670*/  BRA.DIV UR7, `(.L_x_111) ;  /* 0x0000000607447947 */ /* 0x000fea000b800000 */
[----:B------:R-:W-:-:S13]  /*5680*/  ELECT P6, URZ, PT ;  /* 0x00000000003f782f */ /* 0x000fda00038c0000 */
.L_x_127:
[----:B------:R-:W-:Y:S04]  /*5690*/  BSSY B0, `(.L_x_112) ;  /* 0x000002c000007945 */ /* 0x000fe80003800000 */
[----:B------:R-:W-:Y:S05]  /*56a0*/  @!P6 BRA `(.L_x_113) ;  /* 0x0000000000a8e947 */ /* 0x000fea0003800000 */
[----:B------:R-:W-:-:S04]  /*56b0*/  ULOP3.LUT UR7, UR36, 0x2, URZ, 0xfc, !UPT ;  /* 0x0000000224077892 */ /* 0x000fc8000f8efc3f */
[----:B------:R-:W-:-:S06]  /*56c0*/  UISETP.NE.AND UP0, UPT, UR7, 0x3, UPT ;  /* 0x000000030700788c */ /* 0x000fcc000bf05270 */
[----:B------:R-:W-:-:S13]  /*56d0*/  PLOP3.LUT P0, PT, PT, PT, UP0, 0x80, 0x0 ;  /* 0x000000000000781c */ /* 0x000fda0003f0f008 */
[----:B------:R-:W-:Y:S05]  /*56e0*/  @!P0 BRA `(.L_x_114) ;  /* 0x0000000000048947 */ /* 0x000fea0003800000 */
[----:B------:R-:W-:Y:S01]  /*56f0*/  BPT.TRAP 0x1 ;  /* 0x000000040000795c */ /* 0x000fe20000300000 */
.L_x_114:
[----:B------:R-:W0:Y:S01]  /*5700*/  S2R R3, SR_CgaCtaId ;  /* 0x0000000000037919 */ /* 0x000e220000008800 */
[----:B------:R-:W-:-:S04]  /*5710*/  MOV R2, 0x400 ;  /* 0x0000040000027802 */ /* 0x000fc80000000f00 */
[----:B0-----:R-:W-:Y:S02]  /*5720*/  LEA R3, R3, R2, 0x18 ;  /* 0x0000000203037211 */ /* 0x001fe400078ec0ff */
[----:B------:R-:W-:-:S03]  /*5730*/  SHF.L.U32 R2, R8, 0x1f, RZ ;  /* 0x0000001f08027819 */ /* 0x000fc600000006ff */
[----:B------:R-:W-:-:S04]  /*5740*/  VIADD R3, R3, 0x20 ;  /* 0x0000002003037836 */ /* 0x000fc80000000000 */
[C---:B------:R-:W-:Y:S02]  /*5750*/  IMAD R7, R0.reuse, 0x8, R3 ;  /* 0x0000000800077824 */ /* 0x040fe400078e0203 */
[----:B------:R-:W-:Y:S02]  /*5760*/  VIADD R0, R0, 0x1 ;  /* 0x0000000100007836 */ /* 0x000fe40000000000 */
[----:B------:R-:W0:Y:S03]  /*5770*/  SYNCS.PHASECHK.TRANS64.TRYWAIT P0, [R7+URZ], R2 ;  /* 0x00000002070075a7 */ /* 0x000e26000800017f */
[----:B------:R-:W-:-:S04]  /*5780*/  ISETP.NE.AND P1, PT, R0, 0x4, PT ;  /* 0x000000040000780c */ /* 0x000fc80003f25270 */
[----:B------:R-:W-:Y:S02]  /*5790*/  SEL R5, RZ, 0x1, P1 ;  /* 0x00000001ff057807 */ /* 0x000fe40000800000 */
[----:B------:R-:W-:Y:S02]  /*57a0*/  SEL R0, R0, RZ, P1 ;  /* 0x000000ff00007207 */ /* 0x000fe40000800000 */
[----:B------:R-:W-:-:S03]  /*57b0*/  LOP3.LUT R5, R8, R5, RZ, 0x3c, !PT ;  /* 0x0000000508057212 */ /* 0x000fc600078e3cff */
[----:B------:R-:W-:Y:S01]  /*57c0*/  IMAD R9, R0, 0x8, R3 ;  /* 0x0000000800097824 */ /* 0x000fe200078e0203 */
[----:B------:R-:W-:Y:S01]  /*57d0*/  SHF.L.U32 R4, R5, 0x1f, RZ ;  /* 0x0000001f05047819 */ /* 0x000fe200000006ff */
[----:B0-----:R-:W-:Y:S06]  /*57e0*/  @!P0 BRA `(.L_x_115) ;  /* 0x0000000400088947 */ /* 0x001fec0003800000 */
.L_x_128:
[----:B------:R-:W1:Y:S01]  /*57f0*/  SYNCS.PHASECHK.TRANS64.TRYWAIT P0, [R9+URZ], R4 ;  /* 0x00000004090075a7 */ /* 0x000e62000800017f */
[----:B------:R-:W-:-:S05]  /*5800*/  VIADD R0, R0, 0x1 ;  /* 0x0000000100007836 */ /* 0x000fca0000000000 */
[----:B------:R-:W-:-:S04]  /*5810*/  ISETP.NE.AND P1, PT, R0, 0x4, PT ;  /* 0x000000040000780c */ /* 0x000fc80003f25270 */
[----:B0-----:R-:W-:Y:S02]  /*5820*/  SEL R2, RZ, 0x1, P1 ;  /* 0x00000001ff027807 */ /* 0x001fe40000800000 */
[----:B------:R-:W-:Y:S02]  /*5830*/  SEL R0, R0, RZ, P1 ;  /* 0x000000ff00007207 */ /* 0x000fe40000800000 */
[----:B------:R-:W-:-:S03]  /*5840*/  LOP3.LUT R7, R5, R2, RZ, 0x3c, !PT ;  /* 0x0000000205077212 */ /* 0x000fc600078e3cff */
[----:B------:R-:W-:Y:S01]  /*5850*/  IMAD R6, R0, 0x8, R3 ;  /* 0x0000000800067824 */ /* 0x000fe200078e0203 */
[----:B------:R-:W-:Y:S01]  /*5860*/  SHF.L.U32 R5, R7, 0x1f, RZ ;  /* 0x0000001f07057819 */ /* 0x000fe200000006ff */
[----:B-1----:R-:W-:Y:S06]  /*5870*/  @!P0 BRA `(.L_x_116) ;  /* 0x0000000000f88947 */ /* 0x002fec0003800000 */
.L_x_129:
[----:B------:R-:W1:Y:S01]  /*5880*/  SYNCS.PHASECHK.TRANS64.TRYWAIT P0, [R6+URZ], R5 ;  /* 0x00000005060075a7 */ /* 0x000e62000800017f */
[----:B------:R-:W-:-:S05]  /*5890*/  VIADD R0, R0, 0x1 ;  /* 0x0000000100007836 */ /* 0x000fca0000000000 */
[----:B------:R-:W-:-:S04]  /*58a0*/  ISETP.NE.AND P1, PT, R0, 0x4, PT ;  /* 0x000000040000780c */ /* 0x000fc80003f25270 */
[----:B------:R-:W-:Y:S02]  /*58b0*/  SEL R2, RZ, 0x1, P1 ;  /* 0x00000001ff027807 */ /* 0x000fe40000800000 */
[----:B------:R-:W-:Y:S02]  /*58c0*/  SEL R0, R0, RZ, P1 ;  /* 0x000000ff00007207 */ /* 0x000fe40000800000 */
[----:B------:R-:W-:Y:S01]  /*58d0*/  LOP3.LUT R2, R7, R2, RZ, 0x3c, !PT ;  /* 0x0000000207027212 */ /* 0x000fe200078e3cff */
[----:B-1----:R-:W-:Y:S06]  /*58e0*/  @!P0 BRA `(.L_x_117) ;  /* 0x0000000000f08947 */ /* 0x002fec0003800000 */
.L_x_130:
[----:B------:R-:W-:Y:S01]  /*58f0*/  IMAD R3, R0, 0x8, R3 ;  /* 0x0000000800037824 */ /* 0x000fe200078e0203 */
[----:B------:R-:W-:-:S07]  /*5900*/  SHF.L.U32 R0, R2, 0x1f, RZ ;  /* 0x0000001f02007819 */ /* 0x000fce00000006ff */
.L_x_118:
[----:B--2---:R2:W3:Y:S02]  /*5910*/  SYNCS.PHASECHK.TRANS64.TRYWAIT P0, [R3+URZ], R0 ;  /* 0x00000000030075a7 */ /* 0x0044e4000800017f */
[----:B---3--:R-:W-:Y:S05]  /*5920*/  @!P0 NANOSLEEP.SYNCS 0x989680 ;  /* 0x009896800000895d */ /* 0x008fea0003900000 */
[----:B------:R-:W3:Y:S02]  /*5930*/  @!P0 SYNCS.PHASECHK.TRANS64 P0, [R3+URZ], R0 ;  /* 0x00000000030085a7 */ /* 0x000ee4000800007f */
[----:B---3--:R-:W-:Y:S05]  /*5940*/  @!P0 BRA `(.L_x_118) ;  /* 0xfffffffc00f08947 */ /* 0x008fea000383ffff */
.L_x_113:
[----:B------:R-:W-:Y:S05]  /*5950*/  BSYNC B0 ;  /* 0x0000000000007941 */ /* 0x000fea0003800000 */
.L_x_112:
[----:B------:R-:W-:Y:S05]  /*5960*/  EXIT ;  /* 0x000000000000794d */ /* 0x000fea0003800000 */
.L_x_14:
[----:B0-----:R0:W1:Y:S02]  /*5970*/  SYNCS.PHASECHK.TRANS64.TRYWAIT P0, [R61+URZ], R0 ;  /* 0x000000003d0075a7 */ /* 0x001064000800017f */
[----:B-1----:R-:W-:Y:S05]  /*5980*/  @!P0 NANOSLEEP.SYNCS 0x989680 ;  /* 0x009896800000895d */ /* 0x002fea0003900000 */
[----:B------:R-:W1:Y:S02]  /*5990*/  @!P0 SYNCS.PHASECHK.TRANS64 P0, [R61+URZ], R0 ;  /* 0x000000003d0085a7 */ /* 0x000e64000800007f */
[----:B-1----:R-:W-:Y:S05]  /*59a0*/  @!P0 BRA `(.L_x_14) ;  /* 0xfffffffc00f08947 */ /* 0x002fea000383ffff */
[----:B------:R-:W-:Y:S05]  /*59b0*/  BRA `(.L_x_119) ;  /* 0xffffffbc00187947 */ /* 0x000fea000383ffff */
.L_x_19:
[----:B-1----:R1:W2:Y:S02]  /*59c0*/  SYNCS.PHASECHK.TRANS64.TRYWAIT P1, [R3+URZ], R0 ;  /* 0x00000000030075a7 */ /* 0x0022a4000802017f */
[----:B--2---:R-:W-:Y:S05]  /*59d0*/  @!P1 NANOSLEEP.SYNCS 0x989680 ;  /* 0x009896800000995d */ /* 0x004fea0003900000 */
[----:B------:R-:W2:Y:S02]  /*59e0*/  @!P1 SYNCS.PHASECHK.TRANS64 P1, [R3+URZ], R0 ;  /* 0x00000000030095a7 */ /* 0x000ea4000802007f */
[----:B--2---:R-:W-:Y:S05]  /*59f0*/  @!P1 BRA `(.L_x_19) ;  /* 0xfffffffc00f09947 */ /* 0x004fea000383ffff */
[----:B------:R-:W-:Y:S05]  /*5a00*/  BRA `(.L_x_18) ;  /* 0xffffffbc00807947 */ /* 0x000fea000383ffff */
.L_x_24:
[----:B-1----:R-:W-:-:S04]  /*5a10*/  IMAD.U32 R4, RZ, RZ, UR4 ;  /* 0x00000004ff047e24 */ /* 0x002fc8000f8e00ff */
[----:B------:R1:W2:Y:S03]  /*5a20*/  SYNCS.PHASECHK.TRANS64.TRYWAIT P1, [R4+URZ], R3 ;  /* 0x00000003040075a7 */ /* 0x0002a6000802017f */
[----:B--2---:R-:W-:Y:S05]  /*5a30*/  @!P1 NANOSLEEP.SYNCS 0x989680 ;  /* 0x009896800000995d */ /* 0x004fea0003900000 */
[----:B------:R-:W2:Y:S02]  /*5a40*/  @!P1 SYNCS.PHASECHK.TRANS64 P1, [R4+URZ], R3 ;  /* 0x00000003040095a7 */ /* 0x000ea4000802007f */
[----:B--2---:R-:W-:Y:S05]  /*5a50*/  @!P1 BRA `(.L_x_24) ;  /* 0xfffffffc00ec9947 */ /* 0x004fea000383ffff */
[----:B------:R-:W-:Y:S05]  /*5a60*/  BRA `(.L_x_23) ;  /* 0xffffffbc00f87947 */ /* 0x000fea000383ffff */
.L_x_30:
[----:B--2---:R2:W3:Y:S02]  /*5a70*/  SYNCS.PHASECHK.TRANS64.TRYWAIT P0, [R61+URZ+0x10], R0 ;  /* 0x000010003d0075a7 */ /* 0x0044e4000800017f */
[----:B---3--:R-:W-:Y:S05]  /*5a80*/  @!P0 NANOSLEEP.SYNCS 0x989680 ;  /* 0x009896800000895d */ /* 0x008fea0003900000 */
[----:B------:R-:W3:Y:S02]  /*5a90*/  @!P0 SYNCS.PHASECHK.TRANS64 P0, [R61+URZ+0x10], R0 ;  /* 0x000010003d0085a7 */ /* 0x000ee4000800007f */
[----:B---3--:R-:W-:Y:S05]  /*5aa0*/  @!P0 BRA `(.L_x_30) ;  /* 0xfffffffc00f08947 */ /* 0x008fea000383ffff */
[----:B------:R-:W-:Y:S05]  /*5ab0*/  BRA `(.L_x_120) ;  /* 0xffffffc000f47947 */ /* 0x000fea000383ffff */
.L_x_99:
[----:B------:R-:W-:Y:S01]  /*5ac0*/  BSSY B1, `(.L_x_121) ;  /* 0x0000006000017945 */ /* 0x000fe20003800000 */
[----:B------:R-:W-:-:S07]  /*5ad0*/  IMAD.MOV.U32 R15, RZ, RZ, -0x1 ;  /* 0xffffffffff0f7424 */ /* 0x000fce00078e00ff */
[----:B------:R-:W-:Y:S05]  /*5ae0*/  WARPSYNC.COLLECTIVE R15, `(.L_x_122) ;  /* 0x000000000f0c7348 */ /* 0x000fea0003c00000 */
[----:B------:R-:W-:Y:S02]  /*5af0*/  ELECT P6, UR62, PT ;  /* 0x00000000003e782f */ /* 0x000fe400038c0000 */
[----:B------:R-:W-:Y:S01]  /*5b00*/  MOV R14, UR62 ;  /* 0x0000003e000e7c02 */ /* 0x000fe20008000f00 */
[----:B------:R-:W-:Y:S10]  /*5b10*/  ENDCOLLECTIVE ;  /* 0x000000000000791b */ /* 0x000ff40003800000 */
.L_x_122:
[----:B------:R-:W-:Y:S05]  /*5b20*/  BSYNC B1 ;  /* 0x0000000000017941 */ /* 0x000fea0003800000 */
.L_x_121:
[----:B------:R-:W-:Y:S05]  /*5b30*/  BRA `(.L_x_123) ;  /* 0xfffffff000147947 */ /* 0x000fea000383ffff */
.L_x_102:
[----:B-1----:R1:W2:Y:S02]  /*5b40*/  SYNCS.PHASECHK.TRANS64.TRYWAIT P1, [R7+URZ+0x20], R4 ;  /* 0x00002004070075a7 */ /* 0x0022a4000802017f */
[----:B--2---:R-:W-:Y:S05]  /*5b50*/  @!P1 NANOSLEEP.SYNCS 0x989680 ;  /* 0x009896800000995d */ /* 0x004fea0003900000 */
[----:B------:R-:W2:Y:S02]  /*5b60*/  @!P1 SYNCS.PHASECHK.TRANS64 P1, [R7+URZ+0x20], R4 ;  /* 0x00002004070095a7 */ /* 0x000ea4000802007f */
[----:B--2---:R-:W-:Y:S05]  /*5b70*/  @!P1 BRA `(.L_x_102) ;  /* 0xfffffffc00f09947 */ /* 0x004fea000383ffff */
[----:B------:R-:W-:Y:S05]  /*5b80*/  BRA `(.L_x_124) ;  /* 0xfffffff000487947 */ /* 0x000fea000383ffff */
.L_x_111:
[----:B------:R-:W-:Y:S01]  /*5b90*/  BSSY B0, `(.L_x_125) ;  /* 0x0000006000007945 */ /* 0x000fe20003800000 */
[----:B------:R-:W-:-:S07]  /*5ba0*/  IMAD.MOV.U32 R15, RZ, RZ, -0x1 ;  /* 0xffffffffff0f7424 */ /* 0x000fce00078e00ff */
[----:B------:R-:W-:Y:S05]  /*5bb0*/  WARPSYNC.COLLECTIVE R15, `(.L_x_126) ;  /* 0x000000000f0c7348 */ /* 0x000fea0003c00000 */
[----:B------:R-:W-:Y:S02]  /*5bc0*/  ELECT P6, UR62, PT ;  /* 0x00000000003e782f */ /* 0x000fe400038c0000 */
[----:B------:R-:W-:Y:S01]  /*5bd0*/  MOV R14, UR62 ;  /* 0x0000003e000e7c02 */ /* 0x000fe20008000f00 */
[----:B------:R-:W-:Y:S10]  /*5be0*/  ENDCOLLECTIVE ;  /* 0x000000000000791b */ /* 0x000ff40003800000 */
.L_x_126:
[----:B------:R-:W-:Y:S05]  /*5bf0*/  BSYNC B0 ;  /* 0x0000000000007941 */ /* 0x000fea0003800000 */
.L_x_125:
[----:B------:R-:W-:Y:S05]  /*5c00*/  BRA `(.L_x_127) ;  /* 0xfffffff800a07947 */ /* 0x000fea000383ffff */
.L_x_115:
[----:B0-----:R0:W1:Y:S02]  /*5c10*/  SYNCS.PHASECHK.TRANS64.TRYWAIT P0, [R7+URZ], R2 ;  /* 0x00000002070075a7 */ /* 0x001064000800017f */
[----:B-1----:R-:W-:Y:S05]  /*5c20*/  @!P0 NANOSLEEP.SYNCS 0x989680 ;  /* 0x009896800000895d */ /* 0x002fea0003900000 */
[----:B------:R-:W1:Y:S02]  /*5c30*/  @!P0 SYNCS.PHASECHK.TRANS64 P0, [R7+URZ], R2 ;  /* 0x00000002070085a7 */ /* 0x000e64000800007f */
[----:B-1----:R-:W-:Y:S05]  /*5c40*/  @!P0 BRA `(.L_x_115) ;  /* 0xfffffffc00f08947 */ /* 0x002fea000383ffff */
[----:B------:R-:W-:Y:S05]  /*5c50*/  BRA `(.L_x_128) ;  /* 0xfffffff800e47947 */ /* 0x000fea000383ffff */
.L_x_116:
[----:B0-----:R0:W1:Y:S02]  /*5c60*/  SYNCS.PHASECHK.TRANS64.TRYWAIT P0, [R9+URZ], R4 ;  /* 0x00000004090075a7 */ /* 0x001064000800017f */
[----:B-1----:R-:W-:Y:S05]  /*5c70*/  @!P0 NANOSLEEP.SYNCS 0x989680 ;  /* 0x009896800000895d */ /* 0x002fea0003900000 */
[----:B------:R-:W1:Y:S02]  /*5c80*/  @!P0 SYNCS.PHASECHK.TRANS64 P0, [R9+URZ], R4 ;  /* 0x00000004090085a7 */ /* 0x000e64000800007f */
[----:B-1----:R-:W-:Y:S05]  /*5c90*/  @!P0 BRA `(.L_x_116) ;  /* 0xfffffffc00f08947 */ /* 0x002fea000383ffff */
[----:B------:R-:W-:Y:S05]  /*5ca0*/  BRA `(.L_x_129) ;  /* 0xfffffff800f47947 */ /* 0x000fea000383ffff */
.L_x_117:
[----:B-1----:R1:W2:Y:S02]  /*5cb0*/  SYNCS.PHASECHK.TRANS64.TRYWAIT P0, [R6+URZ], R5 ;  /* 0x00000005060075a7 */ /* 0x0022a4000800017f */
[----:B--2---:R-:W-:Y:S05]  /*5cc0*/  @!P0 NANOSLEEP.SYNCS 0x989680 ;  /* 0x009896800000895d */ /* 0x004fea0003900000 */
[----:B------:R-:W2:Y:S02]  /*5cd0*/  @!P0 SYNCS.PHASECHK.TRANS64 P0, [R6+URZ], R5 ;  /* 0x00000005060085a7 */ /* 0x000ea4000800007f */
[----:B--2---:R-:W-:Y:S05]  /*5ce0*/  @!P0 BRA `(.L_x_117) ;  /* 0xfffffffc00f08947 */ /* 0x004fea000383ffff */
[----:B------:R-:W-:Y:S05]  /*5cf0*/  BRA `(.L_x_130) ;  /* 0xfffffff800fc7947 */ /* 0x000fea000383ffff */
.L_x_131:
[----:B------:R-:W-:-:S00]  /*5d00*/  BRA `(.L_x_131) ;  /* 0xfffffffc00fc7947 */ /* 0x000fc0000383ffff */
[----:B------:R-:W-:-:S00]  /*5d10*/  NOP ;  /* 0x0000000000007918 */ /* 0x000fc00000000000 */
        /* <DEDUP_REMOVED lines=14> */
.L_x_132:


//--------------------- .nv.global.init           --------------------------
	.section	.nv.global.init,"aw",@progbits
.nv.global.init:
	.type		$str$22,@object
	.size		$str$22,($str$23 - $str$22)
$str$22:
        /*0000*/ 	.byte	0x6b, 0x5f, 0x74, 0x69, 0x6c, 0x65, 0x5f, 0x63, 0x6f, 0x75, 0x6e, 0x74, 0x20, 0x3e, 0x3d, 0x20
        /*0010*/ 	.byte	0x31, 0x00
	.type		$str$23,@object
	.size		$str$23,(__unnamed_1 - $str$23)
$str$23:
        /*0012*/ 	.byte	0x2f, 0x74, 0x6d, 0x70, 0x2f, 0x63, 0x75, 0x74, 0x6c, 0x61, 0x73, 0x73, 0x5f, 0x73, 0x77, 0x65
        /*0022*/ 	.byte	0x65, 0x70, 0x5f, 0x73, 0x72, 0x63, 0x2f, 0x69, 0x6e, 0x63, 0x6c, 0x75, 0x64, 0x65, 0x2f, 0x63
        /*0032*/ 	.byte	0x75, 0x74, 0x6c, 0x61, 0x73, 0x73, 0x2f, 0x67, 0x65, 0x6d, 0x6d, 0x2f, 0x63, 0x6f, 0x6c, 0x6c
        /*0042*/ 	.byte	0x65, 0x63, 0x74, 0x69, 0x76, 0x65, 0x2f, 0x73, 0x6d, 0x39, 0x30, 0x5f, 0x6d, 0x6d, 0x61, 0x5f
        /*0052*/ 	.byte	0x74, 0x6d, 0x61, 0x5f, 0x67, 0x6d, 0x6d, 0x61, 0x5f, 0x73, 0x73, 0x5f, 0x77, 0x61, 0x72, 0x70
        /*0062*/ 	.byte	0x73, 0x70, 0x65, 0x63, 0x69, 0x61, 0x6c, 0x69, 0x7a, 0x65, 0x64, 0x2e, 0x68, 0x70, 0x70, 0x00
	.type		__unnamed_1,@object
	.size		__unnamed_1,(.L_0 - __unnamed_1)
__unnamed_1:
        /*0072*/ 	.byte	0x76, 0x6f, 0x69, 0x64, 0x20, 0x63, 0x75, 0x74, 0x6c, 0x61, 0x73, 0x73, 0x3a, 0x3a, 0x67, 0x65
        /* <DEDUP_REMOVED lines=179> */
        /*0bb2*/ 	.byte	0x74, 0x79, 0x5d, 0x00
.L_0:


//--------------------- .nv.shared._ZN7cutlass13device_kernelINS_4gemm6kernel13GemmUniversalIN4cute5tupleIJiiiiEEENS1_10collective13CollectiveMmaINS1_34MainloopSm90TmaGmmaWarpSpecializedILi4ENS5_IJNS4_1CILi1EEESB_SB_EEENS1_32KernelTmaWarpSpecializedPingpongEEENS5_IJNSA_ILi64EEESF_NSA_ILi32EEEEEENS_6half_tENS5_IJlSB_lEEESI_SJ_NS4_8TiledMMAINS4_8MMA_AtomIJNS4_4SM904GMMA25MMA_64x64x16_F32F16F16_SSILNSN_5MajorE0ELSP_0ELNSN_7ScaleInE1ELSQ_1EEEEEENS4_6LayoutISC_NS5_IJNSA_ILi0EEESU_SU_EEEEENS5_IJNS4_10UnderscoreESX_SX_EEEEENS4_13SM90_TMA_LOADENS4_14ComposedLayoutINS4_7SwizzleILi2ELi4ELi3EEENS4_18smem_ptr_flag_bitsILi16EEENST_INS5_IJNSA_ILi8EEESG_EEENS5_IJSG_SB_EEEEEEEvNS4_8identityES10_S1A_vS1B_EENS_8epilogue10collective6detail29Sm90TmaWarpSpecializedAdapterINS1E_15DefaultEpilogueISI_SJ_SJ_NS1D_6thread17LinearCombinationISI_Li1EffLNS1I_9ScaleType4KindE0ELNS_15FloatRoundStyleE2ESI_EENS1_15EpilogueDefaultEEEEEvvEEEEvNT_6ParamsE --------------------------
	.section	.nv.shared._ZN7cutlass13device_kernelINS_4gemm6kernel13GemmUniversalIN4cute5tupleIJiiiiEEENS1_10collective13CollectiveMmaINS1_34MainloopSm90TmaGmmaWarpSpecializedILi4ENS5_IJNS4_1CILi1EEESB_SB_EEENS1_32KernelTmaWarpSpecializedPingpongEEENS5_IJNSA_ILi64EEESF_NSA_ILi32EEEEEENS_6half_tENS5_IJlSB_lEEESI_SJ_NS4_8TiledMMAINS4_8MMA_AtomIJNS4_4SM904GMMA25MMA_64x64x16_F32F16F16_SSILNSN_5MajorE0ELSP_0ELNSN_7ScaleInE1ELSQ_1EEEEEENS4_6LayoutISC_NS5_IJNSA_ILi0EEESU_SU_EEEEENS5_IJNS4_10UnderscoreESX_SX_EEEEENS4_13SM90_TMA_LOADENS4_14ComposedLayoutINS4_7SwizzleILi2ELi4ELi3EEENS4_18smem_ptr_flag_bitsILi16EEENST_INS5_IJNSA_ILi8EEESG_EEENS5_IJSG_SB_EEEEEEEvNS4_8identityES10_S1A_vS1B_EENS_8epilogue10collective6detail29Sm90TmaWarpSpecializedAdapterINS1E_15DefaultEpilogueISI_SJ_SJ_NS1D_6thread17LinearCombinationISI_Li1EffLNS1I_9ScaleType4KindE0ELNS_15FloatRoundStyleE2ESI_EENS1_15EpilogueDefaultEEEEEvvEEEEvNT_6ParamsE,"aw",@nobits
	.sectionflags	@""
	.align	16
	.zero		1024


//--------------------- .nv.shared.reserved.0     --------------------------
	.section	.nv.shared.reserved.0,"aw",@nobits
	.weak		__nv_reservedSMEM_offset_0_alias
	.size		__nv_reservedSMEM_offset_0_alias, 0, 0
	.other		__nv_reservedSMEM_offset_0_alias,@"STO_CUDA_RESERVED_SHARED STV_DEFAULT"
__nv_reservedSMEM_offset_0_alias:
	.zero		0


//--------------------- .nv.global                --------------------------
	.section	.nv.global,"aw",@nobits
.nv.global:
	.type		_ZN40_INTERNAL_ffaf4882_4_k_cu_ca1e5eb7_202324cute1_E,@object
	.size		_ZN40_INTERNAL_ffaf4882_4_k_cu_ca1e5eb7_202324cute1_E,(_ZN40_INTERNAL_ffaf4882_4_k_cu_ca1e5eb7_202324cuda3std3__45__cpo6cbeginE - _ZN40_INTERNAL_ffaf4882_4_k_cu_ca1e5eb7_202324cute1_E)
_ZN40_INTERNAL_ffaf4882_4_k_cu_ca1e5eb7_202324cute1_E:
	.zero		1
	.type		_ZN40_INTERNAL_ffaf4882_4_k_cu_ca1e5eb7_202324cuda3std3__45__cpo6cbeginE,@object
	.size		_ZN40_INTERNAL_ffaf4882_4_k_cu_ca1e5eb7_202324cuda3std3__45__cpo6cbeginE,(_ZN40_INTERNAL_ffaf4882_4_k_cu_ca1e5eb7_202324cuda3std3__48in_placeE - _ZN40_INTERNAL_ffaf4882_4_k_cu_ca1e5eb7_202324cuda3std3__45__cpo6cbeginE)
_ZN40_INTERNAL_ffaf4882_4_k_cu_ca1e5eb7_202324cuda3std3__45__cpo6cbeginE:
	.zero		1
	.type		_ZN40_INTERNAL_ffaf4882_4_k_cu_ca1e5eb7_202324cuda3std3__48in_placeE,@object
	.size		_ZN40_INTERNAL_ffaf4882_4_k_cu_ca1e5eb7_202324cuda3std3__48in_placeE,(_ZN40_INTERNAL_ffaf4882_4_k_cu_ca1e5eb7_202324cuda3std6ranges3__45__cpo9iter_moveE - _ZN40_INTERNAL_ffaf4882_4_k_cu_ca1e5eb7_202324cuda3std3__48in_placeE)
_ZN40_INTERNAL_ffaf4882_4_k_cu_ca1e5eb7_202324cuda3std3__48in_placeE:
	.zero		1
	.type		_ZN40_INTERNAL_ffaf4882_4_k_cu_ca1e5eb7_202324cuda3std6ranges3__45__cpo9iter_moveE,@object
	.size		_ZN40_INTERNAL_ffaf4882_4_k_cu_ca1e5eb7_202324cuda3std6ranges3__45__cpo9iter_moveE,(_ZN40_INTERNAL_ffaf4882_4_k_cu_ca1e5eb7_202324cuda3std3__45__cpo5beginE - _ZN40_INTERNAL_ffaf4882_4_k_cu_ca1e5eb7_202324cuda3std6ranges3__45__cpo9iter_moveE)
_ZN40_INTERNAL_ffaf4882_4_k_cu_ca1e5eb7_202324cuda3std6ranges3__45__cpo9iter_moveE:
	.zero		1
	.type		_ZN40_INTERNAL_ffaf4882_4_k_cu_ca1e5eb7_202324cuda3std3__45__cpo5beginE,@object
	.size		_ZN40_INTERNAL_ffaf4882_4_k_cu_ca1e5eb7_202324cuda3std3__45__cpo5beginE,(_ZN40_INTERNAL_ffaf4882_4_k_cu_ca1e5eb7_202324cuda3std3__442_GLOBAL__N__ffaf4882_4_k_cu_ca1e5eb7_202326ignoreE - _ZN40_INTERNAL_ffaf4882_4_k_cu_ca1e5eb7_202324cuda3std3__45__cpo5beginE)
_ZN40_INTERNAL_ffaf4882_4_k_cu_ca1e5eb7_202324cuda3std3__45__cpo5beginE:
	.zero		1
	.type		_ZN40_INTERNAL_ffaf4882_4_k_cu_ca1e5eb7_202324cuda3std3__442_GLOBAL__N__ffaf4882_4_k_cu_ca1e5eb7_202326ignoreE,@object
	.size		_ZN40_INTERNAL_ffaf4882_4_k_cu_ca1e5eb7_202324cuda3std3__442_GLOBAL__N__ffaf4882_4_k_cu_ca1e5eb7_202326ignoreE,(_ZN40_INTERNAL_ffaf4882_4_k_cu_ca1e5eb7_202324cute7productE - _ZN40_INTERNAL_ffaf4882_4_k_cu_ca1e5eb7_202324cuda3std3__442_GLOBAL__N__ffaf4882_4_k_cu_ca1e5eb7_202326ignoreE)
_ZN40_INTERNAL_ffaf4882_4_k_cu_ca1e5eb7_202324cuda3std3__442_GLOBAL__N__ffaf4882_4_k_cu_ca1e5eb7_202326ignoreE:
	.zero		1
	.type		_ZN40_INTERNAL_ffaf4882_4_k_cu_ca1e5eb7_202324cute7productE,@object
	.size		_ZN40_INTERNAL_ffaf4882_4_k_cu_ca1e5eb7_202324cute7productE,(_ZN40_INTERNAL_ffaf4882_4_k_cu_ca1e5eb7_202324cuda3std3__45__cpo3endE - _ZN40_INTERNAL_ffaf4882_4_k_cu_ca1e5eb7_202324cute7productE)
_ZN40_INTERNAL_ffaf4882_4_k_cu_ca1e5eb7_202324cute7productE:
	.zero		1
	.type		_ZN40_INTERNAL_ffaf4882_4_k_cu_ca1e5eb7_202324cuda3std3__45__cpo3endE,@object
	.size		_ZN40_INTERNAL_ffaf4882_4_k_cu_ca1e5eb7_202324cuda3std3__45__cpo3endE,(_ZN40_INTERNAL_ffaf4882_4_k_cu_ca1e5eb7_202324cuda3std3__419piecewise_constructE - _ZN40_INTERNAL_ffaf4882_4_k_cu_ca1e5eb7_202324cuda3std3__45__cpo3endE)
_ZN40_INTERNAL_ffaf4882_4_k_cu_ca1e5eb7_202324cuda3std3__45__cpo3endE:
	.zero		1
	.type		_ZN40_INTERNAL_ffaf4882_4_k_cu_ca1e5eb7_202324cuda3std3__419piecewise_constructE,@object
	.size		_ZN40_INTERNAL_ffaf4882_4_k_cu_ca1e5eb7_202324cuda3std3__419piecewise_constructE,(_ZN40_INTERNAL_ffaf4882_4_k_cu_ca1e5eb7_202324cuda3std3__45__cpo4cendE - _ZN40_INTERNAL_ffaf4882_4_k_cu_ca1e5eb7_202324cuda3std3__419piecewise_constructE)
_ZN40_INTERNAL_ffaf4882_4_k_cu_ca1e5eb7_202324cuda3std3__419piecewise_constructE:
	.zero		1
	.type		_ZN40_INTERNAL_ffaf4882_4_k_cu_ca1e5eb7_202324cuda3std3__45__cpo4cendE,@object
	.size		_ZN40_INTERNAL_ffaf4882_4_k_cu_ca1e5eb7_202324cuda3std3__45__cpo4cendE,(_ZN40_INTERNAL_ffaf4882_4_k_cu_ca1e5eb7_202324cuda3std6ranges3__45__cpo4swapE - _ZN40_INTERNAL_ffaf4882_4_k_cu_ca1e5eb7_202324cuda3std3__45__cpo4cendE)
_ZN40_INTERNAL_ffaf4882_4_k_cu_ca1e5eb7_202324cuda3std3__45__cpo4cendE:
	.zero		1
	.type		_ZN40_INTERNAL_ffaf4882_4_k_cu_ca1e5eb7_202324cuda3std6ranges3__45__cpo4swapE,@object
	.size		_ZN40_INTERNAL_ffaf4882_4_k_cu_ca1e5eb7_202324cuda3std6ranges3__45__cpo4swapE,(.L_8 - _ZN40_INTERNAL_ffaf4882_4_k_cu_ca1e5eb7_202324cuda3std6ranges3__45__cpo4swapE)
_ZN40_INTERNAL_ffaf4882_4_k_cu_ca1e5eb7_202324cuda3std6ranges3__45__cpo4swapE:
	.zero		1
.L_8:


//--------------------- .nv.constant0._ZN7cutlass13device_kernelINS_4gemm6kernel13GemmUniversalIN4cute5tupleIJiiiiEEENS1_10collective13CollectiveMmaINS1_34MainloopSm90TmaGmmaWarpSpecializedILi4ENS5_IJNS4_1CILi1EEESB_SB_EEENS1_32KernelTmaWarpSpecializedPingpongEEENS5_IJNSA_ILi64EEESF_NSA_ILi32EEEEEENS_6half_tENS5_IJlSB_lEEESI_SJ_NS4_8TiledMMAINS4_8MMA_AtomIJNS4_4SM904GMMA25MMA_64x64x16_F32F16F16_SSILNSN_5MajorE0ELSP_0ELNSN_7ScaleInE1ELSQ_1EEEEEENS4_6LayoutISC_NS5_IJNSA_ILi0EEESU_SU_EEEEENS5_IJNS4_10UnderscoreESX_SX_EEEEENS4_13SM90_TMA_LOADENS4_14ComposedLayoutINS4_7SwizzleILi2ELi4ELi3EEENS4_18smem_ptr_flag_bitsILi16EEENST_INS5_IJNSA_ILi8EEESG_EEENS5_IJSG_SB_EEEEEEEvNS4_8identityES10_S1A_vS1B_EENS_8epilogue10collective6detail29Sm90TmaWarpSpecializedAdapterINS1E_15DefaultEpilogueISI_SJ_SJ_NS1D_6thread17LinearCombinationISI_Li1EffLNS1I_9ScaleType4KindE0ELNS_15FloatRoundStyleE2ESI_EENS1_15EpilogueDefaultEEEEEvvEEEEvNT_6ParamsE --------------------------
	.section	.nv.constant0._ZN7cutlass13device_kernelINS_4gemm6kernel13GemmUniversalIN4cute5tupleIJiiiiEEENS1_10collective13CollectiveMmaINS1_34MainloopSm90TmaGmmaWarpSpecializedILi4ENS5_IJNS4_1CILi1EEESB_SB_EEENS1_32KernelTmaWarpSpecializedPingpongEEENS5_IJNSA_ILi64EEESF_NSA_ILi32EEEEEENS_6half_tENS5_IJlSB_lEEESI_SJ_NS4_8TiledMMAINS4_8MMA_AtomIJNS4_4SM904GMMA25MMA_64x64x16_F32F16F16_SSILNSN_5MajorE0ELSP_0ELNSN_7ScaleInE1ELSQ_1EEEEEENS4_6LayoutISC_NS5_IJNSA_ILi0EEESU_SU_EEEEENS5_IJNS4_10UnderscoreESX_SX_EEEEENS4_13SM90_TMA_LOADENS4_14ComposedLayoutINS4_7SwizzleILi2ELi4ELi3EEENS4_18smem_ptr_flag_bitsILi16EEENST_INS5_IJNSA_ILi8EEESG_EEENS5_IJSG_SB_EEEEEEEvNS4_8identityES10_S1A_vS1B_EENS_8epilogue10collective6detail29Sm90TmaWarpSpecializedAdapterINS1E_15DefaultEpilogueISI_SJ_SJ_NS1D_6thread17LinearCombinationISI_Li1EffLNS1I_9ScaleType4KindE0ELNS_15FloatRoundStyleE2ESI_EENS1_15EpilogueDefaultEEEEEvvEEEEvNT_6ParamsE,"a",@progbits
	.sectionflags	@""
	.align	4
.nv.constant0._ZN7cutlass13device_kernelINS_4gemm6kernel13GemmUniversalIN4cute5tupleIJiiiiEEENS1_10collective13CollectiveMmaINS1_34MainloopSm90TmaGmmaWarpSpecializedILi4ENS5_IJNS4_1CILi1EEESB_SB_EEENS1_32KernelTmaWarpSpecializedPingpongEEENS5_IJNSA_ILi64EEESF_NSA_ILi32EEEEEENS_6half_tENS5_IJlSB_lEEESI_SJ_NS4_8TiledMMAINS4_8MMA_AtomIJNS4_4SM904GMMA25MMA_64x64x16_F32F16F16_SSILNSN_5MajorE0ELSP_0ELNSN_7ScaleInE1ELSQ_1EEEEEENS4_6LayoutISC_NS5_IJNSA_ILi0EEESU_SU_EEEEENS5_IJNS4_10UnderscoreESX_SX_EEEEENS4_13SM90_TMA_LOADENS4_14ComposedLayoutINS4_7SwizzleILi2ELi4ELi3EEENS4_18smem_ptr_flag_bitsILi16EEENST_INS5_IJNSA_ILi8EEESG_EEENS5_IJSG_SB_EEEEEEEvNS4_8identityES10_S1A_vS1B_EENS_8epilogue10collective6detail29Sm90TmaWarpSpecializedAdapterINS1E_15DefaultEpilogueISI_SJ_SJ_NS1D_6thread17LinearCombinationISI_Li1EffLNS1I_9ScaleType4KindE0ELNS_15FloatRoundStyleE2ESI_EENS1_15EpilogueDefaultEEEEEvvEEEEvNT_6ParamsE:
	.zero		1664


//--------------------- SYMBOLS --------------------------

	.type		.nv.reservedSmem.offset0,@object
	.size		.nv.reservedSmem.offset0,0x4
	.type		__assertfail,@function
